//
// Generated by NVIDIA NVVM Compiler
//
// Compiler Build ID: CL-36424714
// Cuda compilation tools, release 13.0, V13.0.88
// Based on NVVM 20.0.0
//

.version 9.0
.target sm_100
.address_size 64

	// .globl	innerProduct
.extern .shared .align 16 .b8 sharedQuery[];

.visible .entry innerProduct(
	.param .u64 .ptr .align 1 innerProduct_param_0,
	.param .u64 .ptr .align 1 innerProduct_param_1,
	.param .u64 .ptr .align 1 innerProduct_param_2,
	.param .u32 innerProduct_param_3,
	.param .u32 innerProduct_param_4
)
{
	.reg .pred 	%p<17>;
	.reg .b32 	%r<58>;
	.reg .b32 	%f<252>;
	.reg .b64 	%rd<57>;

	ld.param.u64 	%rd22, [innerProduct_param_0];
	ld.param.u64 	%rd24, [innerProduct_param_1];
	ld.param.u64 	%rd23, [innerProduct_param_2];
	ld.param.u32 	%r33, [innerProduct_param_3];
	ld.param.u32 	%r32, [innerProduct_param_4];
	cvta.to.global.u64 	%rd1, %rd24;
	mov.u32 	%r34, %ctaid.x;
	mov.u32 	%r35, %ntid.x;
	mov.u32 	%r36, %tid.x;
	mad.lo.s32 	%r1, %r34, %r35, %r36;
	setp.ge.s32 	%p1, %r1, %r33;
	@%p1 bra 	$L__BB0_25;
	cvta.to.global.u64 	%rd2, %rd22;
	mul.lo.s32 	%r2, %r32, %r1;
	mul.wide.s32 	%rd25, %r2, 4;
	add.s64 	%rd3, %rd2, %rd25;
	setp.lt.s32 	%p2, %r32, 4;
	mov.f32 	%f251, 0f00000000;
	mov.b32 	%r54, 0;
	@%p2 bra 	$L__BB0_11;
	add.s32 	%r3, %r32, -4;
	shr.u32 	%r39, %r3, 2;
	add.s32 	%r4, %r39, 1;
	setp.lt.u32 	%p3, %r3, 12;
	mov.f32 	%f225, 0f00000000;
	mov.b32 	%r49, 0;
	mov.f32 	%f224, %f225;
	mov.f32 	%f223, %f225;
	mov.f32 	%f222, %f225;
	@%p3 bra 	$L__BB0_5;
	and.b32  	%r41, %r4, 2147483644;
	neg.s32 	%r47, %r41;
	add.s64 	%rd27, %rd25, %rd2;
	add.s64 	%rd52, %rd27, 32;
	add.s64 	%rd51, %rd1, 32;
	mov.f32 	%f225, 0f00000000;
	mov.b32 	%r49, 0;
$L__BB0_4:
	.pragma "nounroll";
	ld.global.f32 	%f56, [%rd52+-32];
	ld.global.f32 	%f57, [%rd51+-32];
	fma.rn.f32 	%f58, %f56, %f57, %f222;
	ld.global.f32 	%f59, [%rd52+-28];
	ld.global.f32 	%f60, [%rd51+-28];
	fma.rn.f32 	%f61, %f59, %f60, %f223;
	ld.global.f32 	%f62, [%rd52+-24];
	ld.global.f32 	%f63, [%rd51+-24];
	fma.rn.f32 	%f64, %f62, %f63, %f224;
	ld.global.f32 	%f65, [%rd52+-20];
	ld.global.f32 	%f66, [%rd51+-20];
	fma.rn.f32 	%f67, %f65, %f66, %f225;
	ld.global.f32 	%f68, [%rd52+-16];
	ld.global.f32 	%f69, [%rd51+-16];
	fma.rn.f32 	%f70, %f68, %f69, %f58;
	ld.global.f32 	%f71, [%rd52+-12];
	ld.global.f32 	%f72, [%rd51+-12];
	fma.rn.f32 	%f73, %f71, %f72, %f61;
	ld.global.f32 	%f74, [%rd52+-8];
	ld.global.f32 	%f75, [%rd51+-8];
	fma.rn.f32 	%f76, %f74, %f75, %f64;
	ld.global.f32 	%f77, [%rd52+-4];
	ld.global.f32 	%f78, [%rd51+-4];
	fma.rn.f32 	%f79, %f77, %f78, %f67;
	ld.global.f32 	%f80, [%rd52];
	ld.global.f32 	%f81, [%rd51];
	fma.rn.f32 	%f82, %f80, %f81, %f70;
	ld.global.f32 	%f83, [%rd52+4];
	ld.global.f32 	%f84, [%rd51+4];
	fma.rn.f32 	%f85, %f83, %f84, %f73;
	ld.global.f32 	%f86, [%rd52+8];
	ld.global.f32 	%f87, [%rd51+8];
	fma.rn.f32 	%f88, %f86, %f87, %f76;
	ld.global.f32 	%f89, [%rd52+12];
	ld.global.f32 	%f90, [%rd51+12];
	fma.rn.f32 	%f91, %f89, %f90, %f79;
	ld.global.f32 	%f92, [%rd52+16];
	ld.global.f32 	%f93, [%rd51+16];
	fma.rn.f32 	%f222, %f92, %f93, %f82;
	ld.global.f32 	%f94, [%rd52+20];
	ld.global.f32 	%f95, [%rd51+20];
	fma.rn.f32 	%f223, %f94, %f95, %f85;
	ld.global.f32 	%f96, [%rd52+24];
	ld.global.f32 	%f97, [%rd51+24];
	fma.rn.f32 	%f224, %f96, %f97, %f88;
	ld.global.f32 	%f98, [%rd52+28];
	ld.global.f32 	%f99, [%rd51+28];
	fma.rn.f32 	%f225, %f98, %f99, %f91;
	add.s32 	%r49, %r49, 16;
	add.s32 	%r47, %r47, 4;
	add.s64 	%rd52, %rd52, 64;
	add.s64 	%rd51, %rd51, 64;
	setp.ne.s32 	%p4, %r47, 0;
	@%p4 bra 	$L__BB0_4;
$L__BB0_5:
	and.b32  	%r42, %r4, 3;
	setp.eq.s32 	%p5, %r42, 0;
	@%p5 bra 	$L__BB0_10;
	setp.eq.s32 	%p6, %r42, 1;
	@%p6 bra 	$L__BB0_8;
	mul.wide.u32 	%rd28, %r49, 4;
	add.s64 	%rd29, %rd3, %rd28;
	ld.global.f32 	%f101, [%rd29];
	add.s64 	%rd30, %rd1, %rd28;
	ld.global.f32 	%f102, [%rd30];
	fma.rn.f32 	%f103, %f101, %f102, %f222;
	ld.global.f32 	%f104, [%rd29+4];
	ld.global.f32 	%f105, [%rd30+4];
	fma.rn.f32 	%f106, %f104, %f105, %f223;
	ld.global.f32 	%f107, [%rd29+8];
	ld.global.f32 	%f108, [%rd30+8];
	fma.rn.f32 	%f109, %f107, %f108, %f224;
	ld.global.f32 	%f110, [%rd29+12];
	ld.global.f32 	%f111, [%rd30+12];
	fma.rn.f32 	%f112, %f110, %f111, %f225;
	ld.global.f32 	%f113, [%rd29+16];
	ld.global.f32 	%f114, [%rd30+16];
	fma.rn.f32 	%f222, %f113, %f114, %f103;
	ld.global.f32 	%f115, [%rd29+20];
	ld.global.f32 	%f116, [%rd30+20];
	fma.rn.f32 	%f223, %f115, %f116, %f106;
	ld.global.f32 	%f117, [%rd29+24];
	ld.global.f32 	%f118, [%rd30+24];
	fma.rn.f32 	%f224, %f117, %f118, %f109;
	ld.global.f32 	%f119, [%rd29+28];
	ld.global.f32 	%f120, [%rd30+28];
	fma.rn.f32 	%f225, %f119, %f120, %f112;
	add.s32 	%r49, %r49, 8;
$L__BB0_8:
	and.b32  	%r43, %r3, 4;
	setp.ne.s32 	%p7, %r43, 0;
	@%p7 bra 	$L__BB0_10;
	mul.wide.u32 	%rd31, %r49, 4;
	add.s64 	%rd32, %rd3, %rd31;
	ld.global.f32 	%f121, [%rd32];
	add.s64 	%rd33, %rd1, %rd31;
	ld.global.f32 	%f122, [%rd33];
	fma.rn.f32 	%f222, %f121, %f122, %f222;
	ld.global.f32 	%f123, [%rd32+4];
	ld.global.f32 	%f124, [%rd33+4];
	fma.rn.f32 	%f223, %f123, %f124, %f223;
	ld.global.f32 	%f125, [%rd32+8];
	ld.global.f32 	%f126, [%rd33+8];
	fma.rn.f32 	%f224, %f125, %f126, %f224;
	ld.global.f32 	%f127, [%rd32+12];
	ld.global.f32 	%f128, [%rd33+12];
	fma.rn.f32 	%f225, %f127, %f128, %f225;
$L__BB0_10:
	add.f32 	%f129, %f222, %f223;
	add.f32 	%f130, %f129, %f224;
	add.f32 	%f251, %f130, %f225;
	and.b32  	%r44, %r3, -4;
	add.s32 	%r54, %r44, 4;
$L__BB0_11:
	setp.ge.s32 	%p8, %r54, %r32;
	@%p8 bra 	$L__BB0_24;
	sub.s32 	%r15, %r32, %r54;
	and.b32  	%r16, %r15, 15;
	sub.s32 	%r45, %r54, %r32;
	setp.gt.u32 	%p9, %r45, -16;
	@%p9 bra 	$L__BB0_15;
	and.b32  	%r46, %r15, -16;
	neg.s32 	%r52, %r46;
	mul.wide.u32 	%rd35, %r54, 4;
	add.s64 	%rd36, %rd25, %rd35;
	add.s64 	%rd37, %rd36, %rd2;
	add.s64 	%rd54, %rd37, 32;
	add.s64 	%rd38, %rd35, %rd1;
	add.s64 	%rd53, %rd38, 32;
$L__BB0_14:
	.pragma "nounroll";
	ld.global.f32 	%f132, [%rd54+-32];
	ld.global.f32 	%f133, [%rd53+-32];
	fma.rn.f32 	%f134, %f132, %f133, %f251;
	ld.global.f32 	%f135, [%rd54+-28];
	ld.global.f32 	%f136, [%rd53+-28];
	fma.rn.f32 	%f137, %f135, %f136, %f134;
	ld.global.f32 	%f138, [%rd54+-24];
	ld.global.f32 	%f139, [%rd53+-24];
	fma.rn.f32 	%f140, %f138, %f139, %f137;
	ld.global.f32 	%f141, [%rd54+-20];
	ld.global.f32 	%f142, [%rd53+-20];
	fma.rn.f32 	%f143, %f141, %f142, %f140;
	ld.global.f32 	%f144, [%rd54+-16];
	ld.global.f32 	%f145, [%rd53+-16];
	fma.rn.f32 	%f146, %f144, %f145, %f143;
	ld.global.f32 	%f147, [%rd54+-12];
	ld.global.f32 	%f148, [%rd53+-12];
	fma.rn.f32 	%f149, %f147, %f148, %f146;
	ld.global.f32 	%f150, [%rd54+-8];
	ld.global.f32 	%f151, [%rd53+-8];
	fma.rn.f32 	%f152, %f150, %f151, %f149;
	ld.global.f32 	%f153, [%rd54+-4];
	ld.global.f32 	%f154, [%rd53+-4];
	fma.rn.f32 	%f155, %f153, %f154, %f152;
	ld.global.f32 	%f156, [%rd54];
	ld.global.f32 	%f157, [%rd53];
	fma.rn.f32 	%f158, %f156, %f157, %f155;
	ld.global.f32 	%f159, [%rd54+4];
	ld.global.f32 	%f160, [%rd53+4];
	fma.rn.f32 	%f161, %f159, %f160, %f158;
	ld.global.f32 	%f162, [%rd54+8];
	ld.global.f32 	%f163, [%rd53+8];
	fma.rn.f32 	%f164, %f162, %f163, %f161;
	ld.global.f32 	%f165, [%rd54+12];
	ld.global.f32 	%f166, [%rd53+12];
	fma.rn.f32 	%f167, %f165, %f166, %f164;
	ld.global.f32 	%f168, [%rd54+16];
	ld.global.f32 	%f169, [%rd53+16];
	fma.rn.f32 	%f170, %f168, %f169, %f167;
	ld.global.f32 	%f171, [%rd54+20];
	ld.global.f32 	%f172, [%rd53+20];
	fma.rn.f32 	%f173, %f171, %f172, %f170;
	ld.global.f32 	%f174, [%rd54+24];
	ld.global.f32 	%f175, [%rd53+24];
	fma.rn.f32 	%f176, %f174, %f175, %f173;
	ld.global.f32 	%f177, [%rd54+28];
	ld.global.f32 	%f178, [%rd53+28];
	fma.rn.f32 	%f251, %f177, %f178, %f176;
	add.s32 	%r54, %r54, 16;
	add.s32 	%r52, %r52, 16;
	add.s64 	%rd54, %rd54, 64;
	add.s64 	%rd53, %rd53, 64;
	setp.ne.s32 	%p10, %r52, 0;
	@%p10 bra 	$L__BB0_14;
$L__BB0_15:
	setp.eq.s32 	%p11, %r16, 0;
	@%p11 bra 	$L__BB0_24;
	and.b32  	%r23, %r15, 7;
	setp.lt.u32 	%p12, %r16, 8;
	@%p12 bra 	$L__BB0_18;
	mul.wide.u32 	%rd39, %r54, 4;
	add.s64 	%rd40, %rd3, %rd39;
	ld.global.f32 	%f180, [%rd40];
	add.s64 	%rd41, %rd1, %rd39;
	ld.global.f32 	%f181, [%rd41];
	fma.rn.f32 	%f182, %f180, %f181, %f251;
	ld.global.f32 	%f183, [%rd40+4];
	ld.global.f32 	%f184, [%rd41+4];
	fma.rn.f32 	%f185, %f183, %f184, %f182;
	ld.global.f32 	%f186, [%rd40+8];
	ld.global.f32 	%f187, [%rd41+8];
	fma.rn.f32 	%f188, %f186, %f187, %f185;
	ld.global.f32 	%f189, [%rd40+12];
	ld.global.f32 	%f190, [%rd41+12];
	fma.rn.f32 	%f191, %f189, %f190, %f188;
	ld.global.f32 	%f192, [%rd40+16];
	ld.global.f32 	%f193, [%rd41+16];
	fma.rn.f32 	%f194, %f192, %f193, %f191;
	ld.global.f32 	%f195, [%rd40+20];
	ld.global.f32 	%f196, [%rd41+20];
	fma.rn.f32 	%f197, %f195, %f196, %f194;
	ld.global.f32 	%f198, [%rd40+24];
	ld.global.f32 	%f199, [%rd41+24];
	fma.rn.f32 	%f200, %f198, %f199, %f197;
	ld.global.f32 	%f201, [%rd40+28];
	ld.global.f32 	%f202, [%rd41+28];
	fma.rn.f32 	%f251, %f201, %f202, %f200;
	add.s32 	%r54, %r54, 8;
$L__BB0_18:
	setp.eq.s32 	%p13, %r23, 0;
	@%p13 bra 	$L__BB0_24;
	and.b32  	%r26, %r15, 3;
	setp.lt.u32 	%p14, %r23, 4;
	@%p14 bra 	$L__BB0_21;
	mul.wide.u32 	%rd42, %r54, 4;
	add.s64 	%rd43, %rd3, %rd42;
	ld.global.f32 	%f204, [%rd43];
	add.s64 	%rd44, %rd1, %rd42;
	ld.global.f32 	%f205, [%rd44];
	fma.rn.f32 	%f206, %f204, %f205, %f251;
	ld.global.f32 	%f207, [%rd43+4];
	ld.global.f32 	%f208, [%rd44+4];
	fma.rn.f32 	%f209, %f207, %f208, %f206;
	ld.global.f32 	%f210, [%rd43+8];
	ld.global.f32 	%f211, [%rd44+8];
	fma.rn.f32 	%f212, %f210, %f211, %f209;
	ld.global.f32 	%f213, [%rd43+12];
	ld.global.f32 	%f214, [%rd44+12];
	fma.rn.f32 	%f251, %f213, %f214, %f212;
	add.s32 	%r54, %r54, 4;
$L__BB0_21:
	setp.eq.s32 	%p15, %r26, 0;
	@%p15 bra 	$L__BB0_24;
	mul.wide.u32 	%rd45, %r54, 4;
	add.s64 	%rd56, %rd1, %rd45;
	add.s64 	%rd47, %rd25, %rd45;
	add.s64 	%rd55, %rd2, %rd47;
	neg.s32 	%r57, %r26;
$L__BB0_23:
	.pragma "nounroll";
	ld.global.f32 	%f215, [%rd55];
	ld.global.f32 	%f216, [%rd56];
	fma.rn.f32 	%f251, %f215, %f216, %f251;
	add.s64 	%rd56, %rd56, 4;
	add.s64 	%rd55, %rd55, 4;
	add.s32 	%r57, %r57, 1;
	setp.ne.s32 	%p16, %r57, 0;
	@%p16 bra 	$L__BB0_23;
$L__BB0_24:
	neg.f32 	%f217, %f251;
	cvta.to.global.u64 	%rd48, %rd23;
	mul.wide.s32 	%rd49, %r1, 4;
	add.s64 	%rd50, %rd48, %rd49;
	st.global.f32 	[%rd50], %f217;
$L__BB0_25:
	ret;

}
	// .globl	innerProductShared
.visible .entry innerProductShared(
	.param .u64 .ptr .align 1 innerProductShared_param_0,
	.param .u64 .ptr .align 1 innerProductShared_param_1,
	.param .u64 .ptr .align 1 innerProductShared_param_2,
	.param .u32 innerProductShared_param_3,
	.param .u32 innerProductShared_param_4
)
{
	.reg .pred 	%p<19>;
	.reg .b32 	%r<94>;
	.reg .b32 	%f<253>;
	.reg .b64 	%rd<42>;

	ld.param.u64 	%rd15, [innerProductShared_param_0];
	ld.param.u64 	%rd13, [innerProductShared_param_1];
	ld.param.u64 	%rd14, [innerProductShared_param_2];
	ld.param.u32 	%r44, [innerProductShared_param_3];
	ld.param.u32 	%r45, [innerProductShared_param_4];
	cvta.to.global.u64 	%rd1, %rd15;
	mov.u32 	%r46, %ctaid.x;
	mov.u32 	%r1, %ntid.x;
	mov.u32 	%r79, %tid.x;
	mad.lo.s32 	%r3, %r46, %r1, %r79;
	setp.ge.s32 	%p1, %r79, %r45;
	@%p1 bra 	$L__BB1_3;
	cvta.to.global.u64 	%rd2, %rd13;
	mov.u32 	%r48, sharedQuery;
$L__BB1_2:
	mul.wide.s32 	%rd16, %r79, 4;
	add.s64 	%rd17, %rd2, %rd16;
	ld.global.f32 	%f52, [%rd17];
	shl.b32 	%r47, %r79, 2;
	add.s32 	%r49, %r48, %r47;
	st.shared.f32 	[%r49], %f52;
	add.s32 	%r79, %r79, %r1;
	setp.lt.s32 	%p2, %r79, %r45;
	@%p2 bra 	$L__BB1_2;
$L__BB1_3:
	bar.sync 	0;
	setp.ge.s32 	%p3, %r3, %r44;
	@%p3 bra 	$L__BB1_28;
	mul.lo.s32 	%r6, %r45, %r3;
	mul.wide.s32 	%rd18, %r6, 4;
	add.s64 	%rd3, %rd1, %rd18;
	setp.lt.s32 	%p4, %r45, 4;
	mov.f32 	%f252, 0f00000000;
	mov.b32 	%r89, 0;
	@%p4 bra 	$L__BB1_14;
	add.s32 	%r7, %r45, -4;
	shr.u32 	%r52, %r7, 2;
	add.s32 	%r8, %r52, 1;
	setp.lt.u32 	%p5, %r7, 12;
	mov.f32 	%f226, 0f00000000;
	mov.b32 	%r83, 0;
	mov.f32 	%f225, %f226;
	mov.f32 	%f224, %f226;
	mov.f32 	%f223, %f226;
	@%p5 bra 	$L__BB1_8;
	and.b32  	%r55, %r8, 2147483644;
	neg.s32 	%r81, %r55;
	add.s64 	%rd20, %rd18, %rd1;
	add.s64 	%rd39, %rd20, 32;
	mov.u32 	%r56, sharedQuery;
	add.s32 	%r80, %r56, 32;
	mov.f32 	%f226, 0f00000000;
	mov.b32 	%r83, 0;
$L__BB1_7:
	.pragma "nounroll";
	ld.global.f32 	%f57, [%rd39+-32];
	ld.shared.v4.f32 	{%f58, %f59, %f60, %f61}, [%r80+-32];
	fma.rn.f32 	%f62, %f57, %f58, %f223;
	ld.global.f32 	%f63, [%rd39+-28];
	fma.rn.f32 	%f64, %f63, %f59, %f224;
	ld.global.f32 	%f65, [%rd39+-24];
	fma.rn.f32 	%f66, %f65, %f60, %f225;
	ld.global.f32 	%f67, [%rd39+-20];
	fma.rn.f32 	%f68, %f67, %f61, %f226;
	ld.global.f32 	%f69, [%rd39+-16];
	ld.shared.v4.f32 	{%f70, %f71, %f72, %f73}, [%r80+-16];
	fma.rn.f32 	%f74, %f69, %f70, %f62;
	ld.global.f32 	%f75, [%rd39+-12];
	fma.rn.f32 	%f76, %f75, %f71, %f64;
	ld.global.f32 	%f77, [%rd39+-8];
	fma.rn.f32 	%f78, %f77, %f72, %f66;
	ld.global.f32 	%f79, [%rd39+-4];
	fma.rn.f32 	%f80, %f79, %f73, %f68;
	ld.global.f32 	%f81, [%rd39];
	ld.shared.v4.f32 	{%f82, %f83, %f84, %f85}, [%r80];
	fma.rn.f32 	%f86, %f81, %f82, %f74;
	ld.global.f32 	%f87, [%rd39+4];
	fma.rn.f32 	%f88, %f87, %f83, %f76;
	ld.global.f32 	%f89, [%rd39+8];
	fma.rn.f32 	%f90, %f89, %f84, %f78;
	ld.global.f32 	%f91, [%rd39+12];
	fma.rn.f32 	%f92, %f91, %f85, %f80;
	ld.global.f32 	%f93, [%rd39+16];
	ld.shared.v4.f32 	{%f94, %f95, %f96, %f97}, [%r80+16];
	fma.rn.f32 	%f223, %f93, %f94, %f86;
	ld.global.f32 	%f98, [%rd39+20];
	fma.rn.f32 	%f224, %f98, %f95, %f88;
	ld.global.f32 	%f99, [%rd39+24];
	fma.rn.f32 	%f225, %f99, %f96, %f90;
	ld.global.f32 	%f100, [%rd39+28];
	fma.rn.f32 	%f226, %f100, %f97, %f92;
	add.s32 	%r83, %r83, 16;
	add.s32 	%r81, %r81, 4;
	add.s64 	%rd39, %rd39, 64;
	add.s32 	%r80, %r80, 64;
	setp.ne.s32 	%p6, %r81, 0;
	@%p6 bra 	$L__BB1_7;
$L__BB1_8:
	and.b32  	%r57, %r8, 3;
	setp.eq.s32 	%p7, %r57, 0;
	@%p7 bra 	$L__BB1_13;
	setp.eq.s32 	%p8, %r57, 1;
	@%p8 bra 	$L__BB1_11;
	mul.wide.u32 	%rd21, %r83, 4;
	add.s64 	%rd22, %rd3, %rd21;
	ld.global.f32 	%f102, [%rd22];
	shl.b32 	%r58, %r83, 2;
	mov.u32 	%r59, sharedQuery;
	add.s32 	%r60, %r59, %r58;
	ld.shared.v4.f32 	{%f103, %f104, %f105, %f106}, [%r60];
	fma.rn.f32 	%f107, %f102, %f103, %f223;
	ld.global.f32 	%f108, [%rd22+4];
	fma.rn.f32 	%f109, %f108, %f104, %f224;
	ld.global.f32 	%f110, [%rd22+8];
	fma.rn.f32 	%f111, %f110, %f105, %f225;
	ld.global.f32 	%f112, [%rd22+12];
	fma.rn.f32 	%f113, %f112, %f106, %f226;
	ld.global.f32 	%f114, [%rd22+16];
	ld.shared.v4.f32 	{%f115, %f116, %f117, %f118}, [%r60+16];
	fma.rn.f32 	%f223, %f114, %f115, %f107;
	ld.global.f32 	%f119, [%rd22+20];
	fma.rn.f32 	%f224, %f119, %f116, %f109;
	ld.global.f32 	%f120, [%rd22+24];
	fma.rn.f32 	%f225, %f120, %f117, %f111;
	ld.global.f32 	%f121, [%rd22+28];
	fma.rn.f32 	%f226, %f121, %f118, %f113;
	add.s32 	%r83, %r83, 8;
$L__BB1_11:
	and.b32  	%r61, %r7, 4;
	setp.ne.s32 	%p9, %r61, 0;
	@%p9 bra 	$L__BB1_13;
	mul.wide.u32 	%rd23, %r83, 4;
	add.s64 	%rd24, %rd3, %rd23;
	ld.global.f32 	%f122, [%rd24];
	shl.b32 	%r62, %r83, 2;
	mov.u32 	%r63, sharedQuery;
	add.s32 	%r64, %r63, %r62;
	ld.shared.v4.f32 	{%f123, %f124, %f125, %f126}, [%r64];
	fma.rn.f32 	%f223, %f122, %f123, %f223;
	ld.global.f32 	%f127, [%rd24+4];
	fma.rn.f32 	%f224, %f127, %f124, %f224;
	ld.global.f32 	%f128, [%rd24+8];
	fma.rn.f32 	%f225, %f128, %f125, %f225;
	ld.global.f32 	%f129, [%rd24+12];
	fma.rn.f32 	%f226, %f129, %f126, %f226;
$L__BB1_13:
	add.f32 	%f130, %f223, %f224;
	add.f32 	%f131, %f130, %f225;
	add.f32 	%f252, %f131, %f226;
	and.b32  	%r65, %r7, -4;
	add.s32 	%r89, %r65, 4;
$L__BB1_14:
	setp.ge.s32 	%p10, %r89, %r45;
	@%p10 bra 	$L__BB1_27;
	sub.s32 	%r21, %r45, %r89;
	and.b32  	%r22, %r21, 15;
	sub.s32 	%r66, %r89, %r45;
	setp.gt.u32 	%p11, %r66, -16;
	@%p11 bra 	$L__BB1_18;
	and.b32  	%r67, %r21, -16;
	neg.s32 	%r87, %r67;
	mul.wide.u32 	%rd26, %r89, 4;
	add.s64 	%rd27, %rd18, %rd26;
	add.s64 	%rd28, %rd27, %rd1;
	add.s64 	%rd40, %rd28, 32;
	shl.b32 	%r68, %r89, 2;
	mov.u32 	%r69, sharedQuery;
	add.s32 	%r70, %r68, %r69;
	add.s32 	%r86, %r70, 32;
$L__BB1_17:
	.pragma "nounroll";
	ld.global.f32 	%f133, [%rd40+-32];
	ld.shared.f32 	%f134, [%r86+-32];
	fma.rn.f32 	%f135, %f133, %f134, %f252;
	ld.global.f32 	%f136, [%rd40+-28];
	ld.shared.f32 	%f137, [%r86+-28];
	fma.rn.f32 	%f138, %f136, %f137, %f135;
	ld.global.f32 	%f139, [%rd40+-24];
	ld.shared.f32 	%f140, [%r86+-24];
	fma.rn.f32 	%f141, %f139, %f140, %f138;
	ld.global.f32 	%f142, [%rd40+-20];
	ld.shared.f32 	%f143, [%r86+-20];
	fma.rn.f32 	%f144, %f142, %f143, %f141;
	ld.global.f32 	%f145, [%rd40+-16];
	ld.shared.f32 	%f146, [%r86+-16];
	fma.rn.f32 	%f147, %f145, %f146, %f144;
	ld.global.f32 	%f148, [%rd40+-12];
	ld.shared.f32 	%f149, [%r86+-12];
	fma.rn.f32 	%f150, %f148, %f149, %f147;
	ld.global.f32 	%f151, [%rd40+-8];
	ld.shared.f32 	%f152, [%r86+-8];
	fma.rn.f32 	%f153, %f151, %f152, %f150;
	ld.global.f32 	%f154, [%rd40+-4];
	ld.shared.f32 	%f155, [%r86+-4];
	fma.rn.f32 	%f156, %f154, %f155, %f153;
	ld.global.f32 	%f157, [%rd40];
	ld.shared.f32 	%f158, [%r86];
	fma.rn.f32 	%f159, %f157, %f158, %f156;
	ld.global.f32 	%f160, [%rd40+4];
	ld.shared.f32 	%f161, [%r86+4];
	fma.rn.f32 	%f162, %f160, %f161, %f159;
	ld.global.f32 	%f163, [%rd40+8];
	ld.shared.f32 	%f164, [%r86+8];
	fma.rn.f32 	%f165, %f163, %f164, %f162;
	ld.global.f32 	%f166, [%rd40+12];
	ld.shared.f32 	%f167, [%r86+12];
	fma.rn.f32 	%f168, %f166, %f167, %f165;
	ld.global.f32 	%f169, [%rd40+16];
	ld.shared.f32 	%f170, [%r86+16];
	fma.rn.f32 	%f171, %f169, %f170, %f168;
	ld.global.f32 	%f172, [%rd40+20];
	ld.shared.f32 	%f173, [%r86+20];
	fma.rn.f32 	%f174, %f172, %f173, %f171;
	ld.global.f32 	%f175, [%rd40+24];
	ld.shared.f32 	%f176, [%r86+24];
	fma.rn.f32 	%f177, %f175, %f176, %f174;
	ld.global.f32 	%f178, [%rd40+28];
	ld.shared.f32 	%f179, [%r86+28];
	fma.rn.f32 	%f252, %f178, %f179, %f177;
	add.s32 	%r89, %r89, 16;
	add.s32 	%r87, %r87, 16;
	add.s64 	%rd40, %rd40, 64;
	add.s32 	%r86, %r86, 64;
	setp.ne.s32 	%p12, %r87, 0;
	@%p12 bra 	$L__BB1_17;
$L__BB1_18:
	setp.eq.s32 	%p13, %r22, 0;
	@%p13 bra 	$L__BB1_27;
	and.b32  	%r32, %r21, 7;
	setp.lt.u32 	%p14, %r22, 8;
	@%p14 bra 	$L__BB1_21;
	mul.wide.u32 	%rd29, %r89, 4;
	add.s64 	%rd30, %rd3, %rd29;
	ld.global.f32 	%f181, [%rd30];
	shl.b32 	%r71, %r89, 2;
	mov.u32 	%r72, sharedQuery;
	add.s32 	%r73, %r72, %r71;
	ld.shared.f32 	%f182, [%r73];
	fma.rn.f32 	%f183, %f181, %f182, %f252;
	ld.global.f32 	%f184, [%rd30+4];
	ld.shared.f32 	%f185, [%r73+4];
	fma.rn.f32 	%f186, %f184, %f185, %f183;
	ld.global.f32 	%f187, [%rd30+8];
	ld.shared.f32 	%f188, [%r73+8];
	fma.rn.f32 	%f189, %f187, %f188, %f186;
	ld.global.f32 	%f190, [%rd30+12];
	ld.shared.f32 	%f191, [%r73+12];
	fma.rn.f32 	%f192, %f190, %f191, %f189;
	ld.global.f32 	%f193, [%rd30+16];
	ld.shared.f32 	%f194, [%r73+16];
	fma.rn.f32 	%f195, %f193, %f194, %f192;
	ld.global.f32 	%f196, [%rd30+20];
	ld.shared.f32 	%f197, [%r73+20];
	fma.rn.f32 	%f198, %f196, %f197, %f195;
	ld.global.f32 	%f199, [%rd30+24];
	ld.shared.f32 	%f200, [%r73+24];
	fma.rn.f32 	%f201, %f199, %f200, %f198;
	ld.global.f32 	%f202, [%rd30+28];
	ld.shared.f32 	%f203, [%r73+28];
	fma.rn.f32 	%f252, %f202, %f203, %f201;
	add.s32 	%r89, %r89, 8;
$L__BB1_21:
	setp.eq.s32 	%p15, %r32, 0;
	@%p15 bra 	$L__BB1_27;
	and.b32  	%r35, %r21, 3;
	setp.lt.u32 	%p16, %r32, 4;
	@%p16 bra 	$L__BB1_24;
	mul.wide.u32 	%rd31, %r89, 4;
	add.s64 	%rd32, %rd3, %rd31;
	ld.global.f32 	%f205, [%rd32];
	shl.b32 	%r74, %r89, 2;
	mov.u32 	%r75, sharedQuery;
	add.s32 	%r76, %r75, %r74;
	ld.shared.f32 	%f206, [%r76];
	fma.rn.f32 	%f207, %f205, %f206, %f252;
	ld.global.f32 	%f208, [%rd32+4];
	ld.shared.f32 	%f209, [%r76+4];
	fma.rn.f32 	%f210, %f208, %f209, %f207;
	ld.global.f32 	%f211, [%rd32+8];
	ld.shared.f32 	%f212, [%r76+8];
	fma.rn.f32 	%f213, %f211, %f212, %f210;
	ld.global.f32 	%f214, [%rd32+12];
	ld.shared.f32 	%f215, [%r76+12];
	fma.rn.f32 	%f252, %f214, %f215, %f213;
	add.s32 	%r89, %r89, 4;
$L__BB1_24:
	setp.eq.s32 	%p17, %r35, 0;
	@%p17 bra 	$L__BB1_27;
	shl.b32 	%r77, %r89, 2;
	mov.u32 	%r78, sharedQuery;
	add.s32 	%r93, %r78, %r77;
	mul.wide.u32 	%rd34, %r89, 4;
	add.s64 	%rd35, %rd18, %rd34;
	add.s64 	%rd41, %rd1, %rd35;
	neg.s32 	%r92, %r35;
$L__BB1_26:
	.pragma "nounroll";
	ld.global.f32 	%f216, [%rd41];
	ld.shared.f32 	%f217, [%r93];
	fma.rn.f32 	%f252, %f216, %f217, %f252;
	add.s32 	%r93, %r93, 4;
	add.s64 	%rd41, %rd41, 4;
	add.s32 	%r92, %r92, 1;
	setp.ne.s32 	%p18, %r92, 0;
	@%p18 bra 	$L__BB1_26;
$L__BB1_27:
	neg.f32 	%f218, %f252;
	cvta.to.global.u64 	%rd36, %rd14;
	mul.wide.s32 	%rd37, %r3, 4;
	add.s64 	%rd38, %rd36, %rd37;
	st.global.f32 	[%rd38], %f218;
$L__BB1_28:
	ret;

}


// ===== COMPILED SASS (sm_100) =====

	.target	sm_100

	.elftype	@"ET_EXEC"


//--------------------- .note.nv.tkinfo           --------------------------
	.section	.note.nv.tkinfo,"",@"SHT_NOTE"
	.sectionflags	@"SHF_NOTE_NV_TKINFO"
	.tkinfo
        /*0018*/ 	.word	0x00000002
        /*0030*/ 	.string	""
        /*0030*/ 	.string	"ptxas"
        /*0030*/ 	.string	"Cuda compilation tools, release 13.0, V13.0.88"
        /*0030*/ 	.string	"Build cuda_13.0.r13.0/compiler.36424714_0"
        /*0030*/ 	.string	"-arch sm_100 -m 64 "



//--------------------- .note.nv.cuinfo           --------------------------
	.section	.note.nv.cuinfo,"",@"SHT_NOTE"
	.sectionflags	@"SHF_NOTE_NV_CUINFO"
        /*0018*/ 	.short	0x0002
        /*001a*/ 	.short	0x0064
        /*001c*/ 	.short	0x0082
	.zero		2


//--------------------- .nv.info                  --------------------------
	.section	.nv.info,"",@"SHT_CUDA_INFO"
	.align	4


	//----- nvinfo : EIATTR_REGCOUNT
	.align		4
        /*0000*/ 	.byte	0x04, 0x2f
        /*0002*/ 	.short	(.L_1 - .L_0)
	.align		4
.L_0:
        /*0004*/ 	.word	index@(innerProduct)
        /*0008*/ 	.word	0x00000020


	//----- nvinfo : EIATTR_FRAME_SIZE
	.align		4
.L_1:
        /*000c*/ 	.byte	0x04, 0x11
        /*000e*/ 	.short	(.L_3 - .L_2)
	.align		4
.L_2:
        /*0010*/ 	.word	index@(innerProduct)
        /*0014*/ 	.word	0x00000000


	//----- nvinfo : EIATTR_REGCOUNT
	.align		4
.L_3:
        /*0018*/ 	.byte	0x04, 0x2f
        /*001a*/ 	.short	(.L_5 - .L_4)
	.align		4
.L_4:
        /*001c*/ 	.word	index@(innerProductShared)
        /*0020*/ 	.word	0x00000022


	//----- nvinfo : EIATTR_FRAME_SIZE
	.align		4
.L_5:
        /*0024*/ 	.byte	0x04, 0x11
        /*0026*/ 	.short	(.L_7 - .L_6)
	.align		4
.L_6:
        /*0028*/ 	.word	index@(innerProductShared)
        /*002c*/ 	.word	0x00000000


	//----- nvinfo : EIATTR_MIN_STACK_SIZE
	.align		4
.L_7:
        /*0030*/ 	.byte	0x04, 0x12
        /*0032*/ 	.short	(.L_9 - .L_8)
	.align		4
.L_8:
        /*0034*/ 	.word	index@(innerProductShared)
        /*0038*/ 	.word	0x00000000


	//----- nvinfo : EIATTR_MIN_STACK_SIZE
	.align		4
.L_9:
        /*003c*/ 	.byte	0x04, 0x12
        /*003e*/ 	.short	(.L_11 - .L_10)
	.align		4
.L_10:
        /*0040*/ 	.word	index@(innerProduct)
        /*0044*/ 	.word	0x00000000
.L_11:


//--------------------- .nv.compat                --------------------------
	.section	.nv.compat,"",@"SHT_CUDA_COMPAT_INFO"
	.align	4
        /*0000*/ 	.byte	0x02, 0x09, 0x00, 0x00, 0x02, 0x02, 0x01, 0x00, 0x02, 0x05, 0x05, 0x00, 0x03, 0x07, 0x01, 0x01
        /*0010*/ 	.byte	0x02, 0x03, 0x00, 0x00, 0x02, 0x06, 0x01, 0x00, 0x04, 0x0b, 0x08, 0x00, 0x09, 0x00, 0x00, 0x00
        /*0020*/ 	.byte	0x00, 0x00, 0x00, 0x00


//--------------------- .nv.info.innerProductShared --------------------------
	.section	.nv.info.innerProductShared,"",@"SHT_CUDA_INFO"
	.sectionflags	@""
	.align	4


	//----- nvinfo : EIATTR_CUDA_API_VERSION
	.align		4
        /*0000*/ 	.byte	0x04, 0x37
        /*0002*/ 	.short	(.L_13 - .L_12)
.L_12:
        /*0004*/ 	.word	0x00000082


	//----- nvinfo : EIATTR_KPARAM_INFO
	.align		4
.L_13:
        /*0008*/ 	.byte	0x04, 0x17
        /*000a*/ 	.short	(.L_15 - .L_14)
.L_14:
        /*000c*/ 	.word	0x00000000
        /*0010*/ 	.short	0x0004
        /*0012*/ 	.short	0x001c
        /*0014*/ 	.byte	0x00, 0xf0, 0x11, 0x00


	//----- nvinfo : EIATTR_KPARAM_INFO
	.align		4
.L_15:
        /*0018*/ 	.byte	0x04, 0x17
        /*001a*/ 	.short	(.L_17 - .L_16)
.L_16:
        /*001c*/ 	.word	0x00000000
        /*0020*/ 	.short	0x0003
        /*0022*/ 	.short	0x0018
        /*0024*/ 	.byte	0x00, 0xf0, 0x11, 0x00


	//----- nvinfo : EIATTR_KPARAM_INFO
	.align		4
.L_17:
        /*0028*/ 	.byte	0x04, 0x17
        /*002a*/ 	.short	(.L_19 - .L_18)
.L_18:
        /*002c*/ 	.word	0x00000000
        /*0030*/ 	.short	0x0002
        /*0032*/ 	.short	0x0010
        /*0034*/ 	.byte	0x00, 0xf5, 0x21, 0x00


	//----- nvinfo : EIATTR_KPARAM_INFO
	.align		4
.L_19:
        /*0038*/ 	.byte	0x04, 0x17
        /*003a*/ 	.short	(.L_21 - .L_20)
.L_20:
        /*003c*/ 	.word	0x00000000
        /*0040*/ 	.short	0x0001
        /*0042*/ 	.short	0x0008
        /*0044*/ 	.byte	0x00, 0xf5, 0x21, 0x00


	//----- nvinfo : EIATTR_KPARAM_INFO
	.align		4
.L_21:
        /*0048*/ 	.byte	0x04, 0x17
        /*004a*/ 	.short	(.L_23 - .L_22)
.L_22:
        /*004c*/ 	.word	0x00000000
        /*0050*/ 	.short	0x0000
        /*0052*/ 	.short	0x0000
        /*0054*/ 	.byte	0x00, 0xf5, 0x21, 0x00


	//----- nvinfo : EIATTR_SPARSE_MMA_MASK
	.align		4
.L_23:
        /*0058*/ 	.byte	0x03, 0x50
        /*005a*/ 	.short	0x0000


	//----- nvinfo : EIATTR_MAXREG_COUNT
	.align		4
        /*005c*/ 	.byte	0x03, 0x1b
        /*005e*/ 	.short	0x00ff


	//----- nvinfo : EIATTR_NUM_BARRIERS
	.align		4
        /*0060*/ 	.byte	0x02, 0x4c
        /*0062*/ 	.byte	0x01
	.zero		1


	//----- nvinfo : EIATTR_MERCURY_ISA_VERSION
	.align		4
        /*0064*/ 	.byte	0x03, 0x5f
        /*0066*/ 	.short	0x0101


	//----- nvinfo : EIATTR_VRC_CTA_INIT_COUNT
	.align		4
        /*0068*/ 	.byte	0x02, 0x4a
	.zero		1
	.zero		1


	//----- nvinfo : EIATTR_EXIT_INSTR_OFFSETS
	.align		4
        /*006c*/ 	.byte	0x04, 0x1c
        /*006e*/ 	.short	(.L_25 - .L_24)


	//   ....[0]....
.L_24:
        /*0070*/ 	.word	0x00000190


	//   ....[1]....
        /*0074*/ 	.word	0x000011a0


	//----- nvinfo : EIATTR_CRS_STACK_SIZE
	.align		4
.L_25:
        /*0078*/ 	.byte	0x04, 0x1e
        /*007a*/ 	.short	(.L_27 - .L_26)
.L_26:
        /*007c*/ 	.word	0x00000000


	//----- nvinfo : EIATTR_CBANK_PARAM_SIZE
	.align		4
.L_27:
        /*0080*/ 	.byte	0x03, 0x19
        /*0082*/ 	.short	0x0020


	//----- nvinfo : EIATTR_PARAM_CBANK
	.align		4
        /*0084*/ 	.byte	0x04, 0x0a
        /*0086*/ 	.short	(.L_29 - .L_28)
	.align		4
.L_28:
        /*0088*/ 	.word	index@(.nv.constant0.innerProductShared)
        /*008c*/ 	.short	0x0380
        /*008e*/ 	.short	0x0020


	//----- nvinfo : EIATTR_SW_WAR
	.align		4
.L_29:
        /*0090*/ 	.byte	0x04, 0x36
        /*0092*/ 	.short	(.L_31 - .L_30)
.L_30:
        /*0094*/ 	.word	0x00000008
.L_31:


//--------------------- .nv.info.innerProduct     --------------------------
	.section	.nv.info.innerProduct,"",@"SHT_CUDA_INFO"
	.sectionflags	@""
	.align	4


	//----- nvinfo : EIATTR_CUDA_API_VERSION
	.align		4
        /*0000*/ 	.byte	0x04, 0x37
        /*0002*/ 	.short	(.L_33 - .L_32)
.L_32:
        /*0004*/ 	.word	0x00000082


	//----- nvinfo : EIATTR_KPARAM_INFO
	.align		4
.L_33:
        /*0008*/ 	.byte	0x04, 0x17
        /*000a*/ 	.short	(.L_35 - .L_34)
.L_34:
        /*000c*/ 	.word	0x00000000
        /*0010*/ 	.short	0x0004
        /*0012*/ 	.short	0x001c
        /*0014*/ 	.byte	0x00, 0xf0, 0x11, 0x00


	//----- nvinfo : EIATTR_KPARAM_INFO
	.align		4
.L_35:
        /*0018*/ 	.byte	0x04, 0x17
        /*001a*/ 	.short	(.L_37 - .L_36)
.L_36:
        /*001c*/ 	.word	0x00000000
        /*0020*/ 	.short	0x0003
        /*0022*/ 	.short	0x0018
        /*0024*/ 	.byte	0x00, 0xf0, 0x11, 0x00


	//----- nvinfo : EIATTR_KPARAM_INFO
	.align		4
.L_37:
        /*0028*/ 	.byte	0x04, 0x17
        /*002a*/ 	.short	(.L_39 - .L_38)
.L_38:
        /*002c*/ 	.word	0x00000000
        /*0030*/ 	.short	0x0002
        /*0032*/ 	.short	0x0010
        /*0034*/ 	.byte	0x00, 0xf5, 0x21, 0x00


	//----- nvinfo : EIATTR_KPARAM_INFO
	.align		4
.L_39:
        /*0038*/ 	.byte	0x04, 0x17
        /*003a*/ 	.short	(.L_41 - .L_40)
.L_40:
        /*003c*/ 	.word	0x00000000
        /*0040*/ 	.short	0x0001
        /*0042*/ 	.short	0x0008
        /*0044*/ 	.byte	0x00, 0xf5, 0x21, 0x00


	//----- nvinfo : EIATTR_KPARAM_INFO
	.align		4
.L_41:
        /*0048*/ 	.byte	0x04, 0x17
        /*004a*/ 	.short	(.L_43 - .L_42)
.L_42:
        /*004c*/ 	.word	0x00000000
        /*0050*/ 	.short	0x0000
        /*0052*/ 	.short	0x0000
        /*0054*/ 	.byte	0x00, 0xf5, 0x21, 0x00


	//----- nvinfo : EIATTR_SPARSE_MMA_MASK
	.align		4
.L_43:
        /*0058*/ 	.byte	0x03, 0x50
        /*005a*/ 	.short	0x0000


	//----- nvinfo : EIATTR_MAXREG_COUNT
	.align		4
        /*005c*/ 	.byte	0x03, 0x1b
        /*005e*/ 	.short	0x00ff


	//----- nvinfo : EIATTR_MERCURY_ISA_VERSION
	.align		4
        /*0060*/ 	.byte	0x03, 0x5f
        /*0062*/ 	.short	0x0101


	//----- nvinfo : EIATTR_VRC_CTA_INIT_COUNT
	.align		4
        /*0064*/ 	.byte	0x02, 0x4a
	.zero		1
	.zero		1


	//----- nvinfo : EIATTR_EXIT_INSTR_OFFSETS
	.align		4
        /*0068*/ 	.byte	0x04, 0x1c
        /*006a*/ 	.short	(.L_45 - .L_44)


	//   ....[0]....
.L_44:
        /*006c*/ 	.word	0x00000070


	//   ....[1]....
        /*0070*/ 	.word	0x00001370


	//----- nvinfo : EIATTR_CBANK_PARAM_SIZE
	.align		4
.L_45:
        /*0074*/ 	.byte	0x03, 0x19
        /*0076*/ 	.short	0x0020


	//----- nvinfo : EIATTR_PARAM_CBANK
	.align		4
        /*0078*/ 	.byte	0x04, 0x0a
        /*007a*/ 	.short	(.L_47 - .L_46)
	.align		4
.L_46:
        /*007c*/ 	.word	index@(.nv.constant0.innerProduct)
        /*0080*/ 	.short	0x0380
        /*0082*/ 	.short	0x0020


	//----- nvinfo : EIATTR_SW_WAR
	.align		4
.L_47:
        /*0084*/ 	.byte	0x04, 0x36
        /*0086*/ 	.short	(.L_49 - .L_48)
.L_48:
        /*0088*/ 	.word	0x00000008
.L_49:


//--------------------- .nv.callgraph             --------------------------
	.section	.nv.callgraph,"",@"SHT_CUDA_CALLGRAPH"
	.align	4
	.sectionentsize	8
	.align		4
        /*0000*/ 	.word	0x00000000
	.align		4
        /*0004*/ 	.word	0xffffffff
	.align		4
        /*0008*/ 	.word	0x00000000
	.align		4
        /*000c*/ 	.word	0xfffffffe
	.align		4
        /*0010*/ 	.word	0x00000000
	.align		4
        /*0014*/ 	.word	0xfffffffd
	.align		4
        /*0018*/ 	.word	0x00000000
	.align		4
        /*001c*/ 	.word	0xfffffffc


//--------------------- .text.innerProductShared  --------------------------
	.section	.text.innerProductShared,"ax",@progbits
	.align	128
        .global         innerProductShared
        .type           innerProductShared,@function
        .size           innerProductShared,(.L_x_27 - innerProductShared)
        .other          innerProductShared,@"STO_CUDA_ENTRY STV_DEFAULT"
innerProductShared:
.text.innerProductShared:
[----:B------:R-:W-:Y:S01]  /*0000*/  LDC R1, c[0x0][0x37c] ;  /* 0x0000df00ff017b82 */ /* 0x000fe20000000800 */
[----:B------:R-:W0:Y:S01]  /*0010*/  S2R R7, SR_TID.X ;  /* 0x0000000000077919 */ /* 0x000e220000002100 */
[----:B------:R-:W0:Y:S06]  /*0020*/  LDCU UR9, c[0x0][0x39c] ;  /* 0x00007380ff0977ac */ /* 0x000e2c0008000800 */
[----:B------:R-:W1:Y:S01]  /*0030*/  S2UR UR4, SR_CTAID.X ;  /* 0x00000000000479c3 */ /* 0x000e620000002500 */
[----:B------:R-:W-:Y:S01]  /*0040*/  BSSY.RECONVERGENT B0, `(.L_x_0) ;  /* 0x0000011000007945 */ /* 0x000fe20003800200 */
[----:B------:R-:W2:Y:S06]  /*0050*/  LDCU.64 UR10, c[0x0][0x358] ;  /* 0x00006b00ff0a77ac */ /* 0x000eac0008000a00 */
[----:B------:R-:W1:Y:S01]  /*0060*/  LDC R8, c[0x0][0x360] ;  /* 0x0000d800ff087b82 */ /* 0x000e620000000800 */
[----:B0-----:R-:W-:Y:S01]  /*0070*/  ISETP.GE.AND P0, PT, R7, UR9, PT ;  /* 0x0000000907007c0c */ /* 0x001fe2000bf06270 */
[----:B-1----:R-:W-:-:S12]  /*0080*/  IMAD R0, R8, UR4, R7 ;  /* 0x0000000408007c24 */ /* 0x002fd8000f8e0207 */
[----:B--2---:R-:W-:Y:S05]  /*0090*/  @P0 BRA `(.L_x_1) ;  /* 0x00000000002c0947 */ /* 0x004fea0003800000 */
[----:B------:R-:W0:Y:S01]  /*00a0*/  S2R R3, SR_CgaCtaId ;  /* 0x0000000000037919 */ /* 0x000e220000008800 */
[----:B------:R-:W1:Y:S01]  /*00b0*/  LDC.64 R4, c[0x0][0x388] ;  /* 0x0000e200ff047b82 */ /* 0x000e620000000a00 */
[----:B------:R-:W-:-:S04]  /*00c0*/  MOV R2, 0x400 ;  /* 0x0000040000027802 */ /* 0x000fc80000000f00 */
[----:B0-----:R-:W-:-:S07]  /*00d0*/  LEA R6, R3, R2, 0x18 ;  /* 0x0000000203067211 */ /* 0x001fce00078ec0ff */
.L_x_2:
[----:B01----:R-:W-:-:S06]  /*00e0*/  IMAD.WIDE R2, R7, 0x4, R4 ;  /* 0x0000000407027825 */ /* 0x003fcc00078e0204 */
[----:B------:R-:W2:Y:S01]  /*00f0*/  LDG.E R2, desc[UR10][R2.64] ;  /* 0x0000000a02027981 */ /* 0x000ea2000c1e1900 */
[----:B------:R-:W-:Y:S02]  /*0100*/  LEA R9, R7, R6, 0x2 ;  /* 0x0000000607097211 */ /* 0x000fe400078e10ff */
[----:B------:R-:W-:-:S04]  /*0110*/  IADD3 R7, PT, PT, R8, R7, RZ ;  /* 0x0000000708077210 */ /* 0x000fc80007ffe0ff */
[----:B------:R-:W-:Y:S01]  /*0120*/  ISETP.GE.AND P0, PT, R7, UR9, PT ;  /* 0x0000000907007c0c */ /* 0x000fe2000bf06270 */
[----:B--2---:R0:W-:-:S12]  /*0130*/  STS [R9], R2 ;  /* 0x0000000209007388 */ /* 0x0041d80000000800 */
[----:B------:R-:W-:Y:S05]  /*0140*/  @!P0 BRA `(.L_x_2) ;  /* 0xfffffffc00e48947 */ /* 0x000fea000383ffff */
.L_x_1:
[----:B------:R-:W-:Y:S05]  /*0150*/  BSYNC.RECONVERGENT B0 ;  /* 0x0000000000007941 */ /* 0x000fea0003800200 */
.L_x_0:
[----:B------:R-:W1:Y:S01]  /*0160*/  LDCU UR4, c[0x0][0x398] ;  /* 0x00007300ff0477ac */ /* 0x000e620008000800 */
[----:B------:R-:W-:Y:S01]  /*0170*/  BAR.SYNC.DEFER_BLOCKING 0x0 ;  /* 0x0000000000007b1d */ /* 0x000fe20000010000 */
[----:B-1----:R-:W-:-:S13]  /*0180*/  ISETP.GE.AND P0, PT, R0, UR4, PT ;  /* 0x0000000400007c0c */ /* 0x002fda000bf06270 */
[----:B------:R-:W-:Y:S05]  /*0190*/  @P0 EXIT ;  /* 0x000000000000094d */ /* 0x000fea0003800000 */
[----:B------:R-:W1:Y:S01]  /*01a0*/  LDCU.64 UR12, c[0x0][0x380] ;  /* 0x00007000ff0c77ac */ /* 0x000e620008000a00 */
[----:B------:R-:W-:Y:S02]  /*01b0*/  IMAD R4, R0, UR9, RZ ;  /* 0x0000000900047c24 */ /* 0x000fe4000f8e02ff */
[----:B------:R-:W-:Y:S01]  /*01c0*/  HFMA2 R21, -RZ, RZ, 0, 0 ;  /* 0x00000000ff157431 */ /* 0x000fe200000001ff */
[----:B------:R-:W-:Y:S01]  /*01d0*/  MOV R3, RZ ;  /* 0x000000ff00037202 */ /* 0x000fe20000000f00 */
[----:B------:R-:W-:Y:S01]  /*01e0*/  UISETP.GE.AND UP0, UPT, UR9, 0x4, UPT ;  /* 0x000000040900788c */ /* 0x000fe2000bf06270 */
[----:B------:R-:W-:-:S03]  /*01f0*/  IMAD.WIDE R4, R4, 0x4, RZ ;  /* 0x0000000404047825 */ /* 0x000fc600078e02ff */
[----:B-1----:R-:W-:-:S04]  /*0200*/  IADD3 R6, P0, PT, R4, UR12, RZ ;  /* 0x0000000c04067c10 */ /* 0x002fc8000ff1e0ff */
[----:B------:R-:W-:Y:S01]  /*0210*/  IADD3.X R7, PT, PT, R5, UR13, RZ, P0, !PT ;  /* 0x0000000d05077c10 */ /* 0x000fe200087fe4ff */
[----:B------:R-:W-:Y:S08]  /*0220*/  BRA.U !UP0, `(.L_x_3) ;  /* 0x0000000508c07547 */ /* 0x000ff0000b800000 */
[----:B------:R-:W-:Y:S01]  /*0230*/  UIADD3 UR4, UPT, UPT, UR9, -0x4, URZ ;  /* 0xfffffffc09047890 */ /* 0x000fe2000fffe0ff */
[----:B------:R-:W-:Y:S02]  /*0240*/  CS2R R16, SRZ ;  /* 0x0000000000107805 */ /* 0x000fe4000001ff00 */
[----:B0-----:R-:W-:Y:S02]  /*0250*/  CS2R R2, SRZ ;  /* 0x0000000000027805 */ /* 0x001fe4000001ff00 */
[----:B------:R-:W-:Y:S01]  /*0260*/  MOV R18, RZ ;  /* 0x000000ff00127202 */ /* 0x000fe20000000f00 */
[----:B------:R-:W-:Y:S02]  /*0270*/  UISETP.GE.U32.AND UP1, UPT, UR4, 0xc, UPT ;  /* 0x0000000c0400788c */ /* 0x000fe4000bf26070 */
[----:B------:R-:W-:-:S04]  /*0280*/  ULEA.HI UR5, UR4, 0x1, URZ, 0x1e ;  /* 0x0000000104057891 */ /* 0x000fc8000f8ff0ff */
[----:B------:R-:W-:-:S03]  /*0290*/  ULOP3.LUT UP0, UR8, UR5, 0x3, URZ, 0xc0, !UPT ;  /* 0x0000000305087892 */ /* 0x000fc6000f80c0ff */
[----:B------:R-:W-:Y:S09]  /*02a0*/  BRA.U !UP1, `(.L_x_4) ;  /* 0x0000000109dc7547 */ /* 0x000ff2000b800000 */
[----:B------:R-:W0:Y:S01]  /*02b0*/  S2UR UR7, SR_CgaCtaId ;  /* 0x00000000000779c3 */ /* 0x000e220000008800 */
[----:B------:R-:W-:Y:S01]  /*02c0*/  IADD3 R12, P0, PT, R6, 0x20, RZ ;  /* 0x00000020060c7810 */ /* 0x000fe20007f1e0ff */
[----:B------:R-:W-:Y:S01]  /*02d0*/  UMOV UR6, 0x400 ;  /* 0x0000040000067882 */ /* 0x000fe20000000000 */
[----:B------:R-:W-:Y:S01]  /*02e0*/  HFMA2 R16, -RZ, RZ, 0, 0 ;  /* 0x00000000ff107431 */ /* 0x000fe200000001ff */
[----:B------:R-:W-:Y:S01]  /*02f0*/  ULOP3.LUT UR5, UR5, 0x7ffffffc, URZ, 0xc0, !UPT ;  /* 0x7ffffffc05057892 */ /* 0x000fe2000f8ec0ff */
[----:B------:R-:W-:Y:S02]  /*0300*/  MOV R2, RZ ;  /* 0x000000ff00027202 */ /* 0x000fe40000000f00 */
[----:B------:R-:W-:Y:S01]  /*0310*/  IADD3.X R13, PT, PT, RZ, R7, RZ, P0, !PT ;  /* 0x00000007ff0d7210 */ /* 0x000fe200007fe4ff */
[----:B------:R-:W-:Y:S02]  /*0320*/  UIADD3 UR5, UPT, UPT, -UR5, URZ, URZ ;  /* 0x000000ff05057290 */ /* 0x000fe4000fffe1ff */
[----:B0-----:R-:W-:-:S04]  /*0330*/  ULEA UR6, UR7, UR6, 0x18 ;  /* 0x0000000607067291 */ /* 0x001fc8000f8ec0ff */
[----:B------:R-:W-:-:S12]  /*0340*/  UIADD3 UR6, UPT, UPT, UR6, 0x20, URZ ;  /* 0x0000002006067890 */ /* 0x000fd8000fffe0ff */
.L_x_5:
[----:B------:R-:W-:Y:S02]  /*0350*/  MOV R28, R12 ;  /* 0x0000000c001c7202 */ /* 0x000fe40000000f00 */
[----:B------:R-:W-:Y:S02]  /*0360*/  MOV R29, R13 ;  /* 0x0000000d001d7202 */ /* 0x000fe40000000f00 */
[----:B------:R-:W0:Y:S04]  /*0370*/  LDS.128 R12, [UR6+-0x20] ;  /* 0xffffe006ff0c7984 */ /* 0x000e280008000c00 */
[----:B------:R-:W0:Y:S04]  /*0380*/  LDG.E R26, desc[UR10][R28.64+-0x20] ;  /* 0xffffe00a1c1a7981 */ /* 0x000e28000c1e1900 */
[----:B------:R-:W2:Y:S04]  /*0390*/  LDG.E R8, desc[UR10][R28.64+-0x1c] ;  /* 0xffffe40a1c087981 */ /* 0x000ea8000c1e1900 */
[----:B------:R-:W3:Y:S04]  /*03a0*/  LDG.E R21, desc[UR10][R28.64+-0x18] ;  /* 0xffffe80a1c157981 */ /* 0x000ee8000c1e1900 */
[----:B------:R-:W4:Y:S04]  /*03b0*/  LDG.E R27, desc[UR10][R28.64+-0x14] ;  /* 0xffffec0a1c1b7981 */ /* 0x000f28000c1e1900 */
[----:B------:R-:W5:Y:S04]  /*03c0*/  LDG.E R25, desc[UR10][R28.64+-0x10] ;  /* 0xfffff00a1c197981 */ /* 0x000f68000c1e1900 */
[----:B------:R-:W5:Y:S04]  /*03d0*/  LDG.E R22, desc[UR10][R28.64+-0xc] ;  /* 0xfffff40a1c167981 */ /* 0x000f68000c1e1900 */
[----:B------:R-:W5:Y:S04]  /*03e0*/  LDG.E R19, desc[UR10][R28.64+-0x8] ;  /* 0xfffff80a1c137981 */ /* 0x000f68000c1e1900 */
[----:B------:R-:W5:Y:S04]  /*03f0*/  LDG.E R20, desc[UR10][R28.64+-0x4] ;  /* 0xfffffc0a1c147981 */ /* 0x000f68000c1e1900 */
[----:B------:R-:W5:Y:S04]  /*0400*/  LDG.E R24, desc[UR10][R28.64+0xc] ;  /* 0x00000c0a1c187981 */ /* 0x000f68000c1e1900 */
[----:B------:R-:W5:Y:S01]  /*0410*/  LDG.E R23, desc[UR10][R28.64+0x10] ;  /* 0x0000100a1c177981 */ /* 0x000f62000c1e1900 */
[----:B0-----:R-:W-:-:S03]  /*0420*/  FFMA R26, R26, R12, R17 ;  /* 0x0000000c1a1a7223 */ /* 0x001fc60000000011 */
[----:B------:R-:W5:Y:S01]  /*0430*/  LDG.E R17, desc[UR10][R28.64] ;  /* 0x0000000a1c117981 */ /* 0x000f62000c1e1900 */
[----:B--2---:R-:W-:-:S03]  /*0440*/  FFMA R12, R13, R8, R18 ;  /* 0x000000080d0c7223 */ /* 0x004fc60000000012 */
[----:B------:R-:W5:Y:S01]  /*0450*/  LDS.128 R8, [UR6+-0x10] ;  /* 0xfffff006ff087984 */ /* 0x000f620008000c00 */
[----:B---3--:R-:W-:-:S03]  /*0460*/  FFMA R13, R14, R21, R3 ;  /* 0x000000150e0d7223 */ /* 0x008fc60000000003 */
[----:B------:R-:W2:Y:S04]  /*0470*/  LDG.E R18, desc[UR10][R28.64+0x4] ;  /* 0x0000040a1c127981 */ /* 0x000ea8000c1e1900 */
[----:B------:R-:W3:Y:S01]  /*0480*/  LDG.E R21, desc[UR10][R28.64+0x8] ;  /* 0x0000080a1c157981 */ /* 0x000ee2000c1e1900 */
[----:B----4-:R-:W-:-:S03]  /*0490*/  FFMA R27, R15, R27, R16 ;  /* 0x0000001b0f1b7223 */ /* 0x010fc60000000010 */
[----:B------:R-:W4:Y:S04]  /*04a0*/  LDG.E R3, desc[UR10][R28.64+0x18] ;  /* 0x0000180a1c037981 */ /* 0x000f28000c1e1900 */
[----:B------:R-:W4:Y:S01]  /*04b0*/  LDG.E R16, desc[UR10][R28.64+0x1c] ;  /* 0x00001c0a1c107981 */ /* 0x000f22000c1e1900 */
[----:B-----5:R-:W-:-:S03]  /*04c0*/  FFMA R8, R25, R8, R26 ;  /* 0x0000000819087223 */ /* 0x020fc6000000001a */
[----:B------:R-:W5:Y:S01]  /*04d0*/  LDG.E R26, desc[UR10][R28.64+0x14] ;  /* 0x0000140a1c1a7981 */ /* 0x000f62000c1e1900 */
[----:B------:R-:W-:Y:S01]  /*04e0*/  FFMA R22, R9, R22, R12 ;  /* 0x0000001609167223 */ /* 0x000fe2000000000c */
[----:B------:R-:W-:Y:S02]  /*04f0*/  FFMA R19, R10, R19, R13 ;  /* 0x000000130a137223 */ /* 0x000fe4000000000d */
[----:B------:R-:W0:Y:S01]  /*0500*/  LDS.128 R12, [UR6] ;  /* 0x00000006ff0c7984 */ /* 0x000e220008000c00 */
[----:B------:R-:W-:Y:S01]  /*0510*/  FFMA R20, R11, R20, R27 ;  /* 0x000000140b147223 */ /* 0x000fe2000000001b */
[----:B------:R-:W-:-:S04]  /*0520*/  UIADD3 UR5, UPT, UPT, UR5, 0x4, URZ ;  /* 0x0000000405057890 */ /* 0x000fc8000fffe0ff */
[----:B------:R-:W-:Y:S01]  /*0530*/  UISETP.NE.AND UP1, UPT, UR5, URZ, UPT ;  /* 0x000000ff0500728c */ /* 0x000fe2000bf25270 */
[----:B------:R-:W-:Y:S01]  /*0540*/  IADD3 R2, PT, PT, R2, 0x10, RZ ;  /* 0x0000001002027810 */ /* 0x000fe20007ffe0ff */
[----:B0-----:R-:W-:Y:S01]  /*0550*/  FFMA R20, R15, R24, R20 ;  /* 0x000000180f147223 */ /* 0x001fe20000000014 */
[----:B------:R-:W-:Y:S02]  /*0560*/  FFMA R30, R17, R12, R8 ;  /* 0x0000000c111e7223 */ /* 0x000fe40000000008 */
[----:B------:R-:W0:Y:S01]  /*0570*/  LDS.128 R8, [UR6+0x10] ;  /* 0x00001006ff087984 */ /* 0x000e220008000c00 */
[----:B------:R-:W-:Y:S01]  /*0580*/  IADD3 R12, P0, PT, R28, 0x40, RZ ;  /* 0x000000401c0c7810 */ /* 0x000fe20007f1e0ff */
[----:B--2---:R-:W-:Y:S01]  /*0590*/  FFMA R18, R13, R18, R22 ;  /* 0x000000120d127223 */ /* 0x004fe20000000016 */
[----:B---3--:R-:W-:-:S03]  /*05a0*/  FFMA R19, R14, R21, R19 ;  /* 0x000000150e137223 */ /* 0x008fc60000000013 */
[----:B------:R-:W-:Y:S01]  /*05b0*/  IMAD.X R13, RZ, RZ, R29, P0 ;  /* 0x000000ffff0d7224 */ /* 0x000fe200000e061d */
[----:B------:R-:W-:Y:S01]  /*05c0*/  UIADD3 UR6, UPT, UPT, UR6, 0x40, URZ ;  /* 0x0000004006067890 */ /* 0x000fe2000fffe0ff */
[----:B0-----:R-:W-:Y:S01]  /*05d0*/  FFMA R17, R23, R8, R30 ;  /* 0x0000000817117223 */ /* 0x001fe2000000001e */
[----:B----4-:R-:W-:Y:S01]  /*05e0*/  FFMA R3, R10, R3, R19 ;  /* 0x000000030a037223 */ /* 0x010fe20000000013 */
[----:B------:R-:W-:Y:S01]  /*05f0*/  FFMA R16, R11, R16, R20 ;  /* 0x000000100b107223 */ /* 0x000fe20000000014 */
[----:B-----5:R-:W-:Y:S01]  /*0600*/  FFMA R18, R9, R26, R18 ;  /* 0x0000001a09127223 */ /* 0x020fe20000000012 */
[----:B------:R-:W-:Y:S07]  /*0610*/  BRA.U UP1, `(.L_x_5) ;  /* 0xfffffffd014c7547 */ /* 0x000fee000b83ffff */
.L_x_4:
[----:B------:R-:W-:Y:S05]  /*0620*/  BRA.U !UP0, `(.L_x_6) ;  /* 0x0000000108a87547 */ /* 0x000fea000b800000 */
[----:B------:R-:W-:Y:S02]  /*0630*/  UISETP.NE.AND UP1, UPT, UR8, 0x1, UPT ;  /* 0x000000010800788c */ /* 0x000fe4000bf25270 */
[----:B------:R-:W-:-:S07]  /*0640*/  ULOP3.LUT UP0, URZ, UR4, 0x4, URZ, 0xc0, !UPT ;  /* 0x0000000404ff7892 */ /* 0x000fce000f80c0ff */
[----:B------:R-:W-:Y:S05]  /*0650*/  BRA.U !UP1, `(.L_x_7) ;  /* 0x0000000109607547 */ /* 0x000fea000b800000 */
[----:B------:R-:W-:-:S05]  /*0660*/  IMAD.WIDE.U32 R20, R2, 0x4, R6 ;  /* 0x0000000402147825 */ /* 0x000fca00078e0006 */
[----:B------:R-:W2:Y:S04]  /*0670*/  LDG.E R30, desc[UR10][R20.64] ;  /* 0x0000000a141e7981 */ /* 0x000ea8000c1e1900 */
[----:B------:R-:W3:Y:S04]  /*0680*/  LDG.E R26, desc[UR10][R20.64+0x4] ;  /* 0x0000040a141a7981 */ /* 0x000ee8000c1e1900 */
[----:B------:R-:W4:Y:S04]  /*0690*/  LDG.E R25, desc[UR10][R20.64+0x8] ;  /* 0x0000080a14197981 */ /* 0x000f28000c1e1900 */
[----:B------:R-:W5:Y:S04]  /*06a0*/  LDG.E R24, desc[UR10][R20.64+0xc] ;  /* 0x00000c0a14187981 */ /* 0x000f68000c1e1900 */
[----:B------:R-:W5:Y:S04]  /*06b0*/  LDG.E R23, desc[UR10][R20.64+0x10] ;  /* 0x0000100a14177981 */ /* 0x000f68000c1e1900 */
[----:B------:R-:W5:Y:S04]  /*06c0*/  LDG.E R22, desc[UR10][R20.64+0x14] ;  /* 0x0000140a14167981 */ /* 0x000f68000c1e1900 */
[----:B------:R-:W5:Y:S04]  /*06d0*/  LDG.E R19, desc[UR10][R20.64+0x18] ;  /* 0x0000180a14137981 */ /* 0x000f68000c1e1900 */
[----:B------:R-:W5:Y:S01]  /*06e0*/  LDG.E R28, desc[UR10][R20.64+0x1c] ;  /* 0x00001c0a141c7981 */ /* 0x000f62000c1e1900 */
[----:B------:R-:W-:Y:S01]  /*06f0*/  MOV R8, 0x400 ;  /* 0x0000040000087802 */ /* 0x000fe20000000f00 */
[----:B------:R-:W0:Y:S03]  /*0700*/  S2R R9, SR_CgaCtaId ;  /* 0x0000000000097919 */ /* 0x000e260000008800 */
[----:B0-----:R-:W-:-:S04]  /*0710*/  LEA R9, R9, R8, 0x18 ;  /* 0x0000000809097211 */ /* 0x001fc800078ec0ff */
[C---:B------:R-:W-:Y:S02]  /*0720*/  LEA R27, R2.reuse, R9, 0x2 ;  /* 0x00000009021b7211 */ /* 0x040fe400078e10ff */
[----:B------:R-:W-:-:S03]  /*0730*/  IADD3 R2, PT, PT, R2, 0x8, RZ ;  /* 0x0000000802027810 */ /* 0x000fc60007ffe0ff */
[----:B------:R-:W2:Y:S04]  /*0740*/  LDS.128 R8, [R27] ;  /* 0x000000001b087984 */ /* 0x000ea80000000c00 */
[----:B------:R-:W0:Y:S01]  /*0750*/  LDS.128 R12, [R27+0x10] ;  /* 0x000010001b0c7984 */ /* 0x000e220000000c00 */
[----:B--2---:R-:W-:Y:S01]  /*0760*/  FFMA R8, R30, R8, R17 ;  /* 0x000000081e087223 */ /* 0x004fe20000000011 */
[----:B---3--:R-:W-:Y:S01]  /*0770*/  FFMA R18, R9, R26, R18 ;  /* 0x0000001a09127223 */ /* 0x008fe20000000012 */
[----:B----4-:R-:W-:Y:S01]  /*0780*/  FFMA R3, R10, R25, R3 ;  /* 0x000000190a037223 */ /* 0x010fe20000000003 */
[----:B-----5:R-:W-:Y:S01]  /*0790*/  FFMA R16, R11, R24, R16 ;  /* 0x000000180b107223 */ /* 0x020fe20000000010 */
[----:B0-----:R-:W-:Y:S01]  /*07a0*/  FFMA R17, R23, R12, R8 ;  /* 0x0000000c17117223 */ /* 0x001fe20000000008 */
[----:B------:R-:W-:Y:S01]  /*07b0*/  FFMA R18, R13, R22, R18 ;  /* 0x000000160d127223 */ /* 0x000fe20000000012 */
[----:B------:R-:W-:Y:S01]  /*07c0*/  FFMA R3, R14, R19, R3 ;  /* 0x000000130e037223 */ /* 0x000fe20000000003 */
[----:B------:R-:W-:-:S07]  /*07d0*/  FFMA R16, R15, R28, R16 ;  /* 0x0000001c0f107223 */ /* 0x000fce0000000010 */
.L_x_7:
[----:B------:R-:W-:Y:S05]  /*07e0*/  BRA.U UP0, `(.L_x_6) ;  /* 0x0000000100387547 */ /* 0x000fea000b800000 */
[----:B------:R-:W-:-:S05]  /*07f0*/  IMAD.WIDE.U32 R12, R2, 0x4, R6 ;  /* 0x00000004020c7825 */ /* 0x000fca00078e0006 */
[----:B------:R-:W2:Y:S04]  /*0800*/  LDG.E R14, desc[UR10][R12.64] ;  /* 0x0000000a0c0e7981 */ /* 0x000ea8000c1e1900 */
[----:B------:R-:W3:Y:S04]  /*0810*/  LDG.E R15, desc[UR10][R12.64+0x4] ;  /* 0x0000040a0c0f7981 */ /* 0x000ee8000c1e1900 */
[----:B------:R-:W4:Y:S04]  /*0820*/  LDG.E R19, desc[UR10][R12.64+0x8] ;  /* 0x0000080a0c137981 */ /* 0x000f28000c1e1900 */
[----:B------:R-:W5:Y:S01]  /*0830*/  LDG.E R20, desc[UR10][R12.64+0xc] ;  /* 0x00000c0a0c147981 */ /* 0x000f62000c1e1900 */
[----:B------:R-:W-:Y:S01]  /*0840*/  MOV R8, 0x400 ;  /* 0x0000040000087802 */ /* 0x000fe20000000f00 */
[----:B------:R-:W0:Y:S03]  /*0850*/  S2R R9, SR_CgaCtaId ;  /* 0x0000000000097919 */ /* 0x000e260000008800 */
[----:B0-----:R-:W-:-:S04]  /*0860*/  LEA R9, R9, R8, 0x18 ;  /* 0x0000000809097211 */ /* 0x001fc800078ec0ff */
[----:B------:R-:W-:-:S06]  /*0870*/  LEA R8, R2, R9, 0x2 ;  /* 0x0000000902087211 */ /* 0x000fcc00078e10ff */
[----:B------:R-:W2:Y:S02]  /*0880*/  LDS.128 R8, [R8] ;  /* 0x0000000008087984 */ /* 0x000ea40000000c00 */
[----:B--2---:R-:W-:Y:S01]  /*0890*/  FFMA R17, R14, R8, R17 ;  /* 0x000000080e117223 */ /* 0x004fe20000000011 */
[----:B---3--:R-:W-:Y:S01]  /*08a0*/  FFMA R18, R9, R15, R18 ;  /* 0x0000000f09127223 */ /* 0x008fe20000000012 */
[----:B----4-:R-:W-:Y:S01]  /*08b0*/  FFMA R3, R10, R19, R3 ;  /* 0x000000130a037223 */ /* 0x010fe20000000003 */
[----:B-----5:R-:W-:-:S07]  /*08c0*/  FFMA R16, R11, R20, R16 ;  /* 0x000000140b107223 */ /* 0x020fce0000000010 */
.L_x_6:
[----:B------:R-:W-:Y:S01]  /*08d0*/  ULOP3.LUT UR4, UR4, 0xfffffffc, URZ, 0xc0, !UPT ;  /* 0xfffffffc04047892 */ /* 0x000fe2000f8ec0ff */
[----:B------:R-:W-:-:S03]  /*08e0*/  FADD R18, R17, R18 ;  /* 0x0000001211127221 */ /* 0x000fc60000000000 */
[----:B------:R-:W-:Y:S01]  /*08f0*/  UIADD3 UR4, UPT, UPT, UR4, 0x4, URZ ;  /* 0x0000000404047890 */ /* 0x000fe2000fffe0ff */
[----:B------:R-:W-:-:S04]  /*0900*/  FADD R3, R18, R3 ;  /* 0x0000000312037221 */ /* 0x000fc80000000000 */
[----:B------:R-:W-:Y:S01]  /*0910*/  FADD R21, R3, R16 ;  /* 0x0000001003157221 */ /* 0x000fe20000000000 */
[----:B------:R-:W-:-:S07]  /*0920*/  MOV R3, UR4 ;  /* 0x0000000400037c02 */ /* 0x000fce0008000f00 */
.L_x_3:
[----:B------:R-:W-:-:S13]  /*0930*/  ISETP.GE.AND P0, PT, R3, UR9, PT ;  /* 0x0000000903007c0c */ /* 0x000fda000bf06270 */
[----:B------:R-:W-:Y:S05]  /*0940*/  @P0 BRA `(.L_x_8) ;  /* 0x0000000800040947 */ /* 0x000fea0003800000 */
[C---:B------:R-:W-:Y:S02]  /*0950*/  IADD3 R8, PT, PT, R3.reuse, -UR9, RZ ;  /* 0x8000000903087c10 */ /* 0x040fe4000fffe0ff */
[----:B0-----:R-:W-:Y:S02]  /*0960*/  IADD3 R2, PT, PT, -R3, UR9, RZ ;  /* 0x0000000903027c10 */ /* 0x001fe4000fffe1ff */
[----:B------:R-:W-:Y:S02]  /*0970*/  ISETP.GT.U32.AND P1, PT, R8, -0x10, PT ;  /* 0xfffffff00800780c */ /* 0x000fe40003f24070 */
[----:B------:R-:W-:-:S04]  /*0980*/  LOP3.LUT R19, R2, 0xf, RZ, 0xc0, !PT ;  /* 0x0000000f02137812 */ /* 0x000fc800078ec0ff */
[----:B------:R-:W-:-:S07]  /*0990*/  ISETP.NE.AND P0, PT, R19, RZ, PT ;  /* 0x000000ff1300720c */ /* 0x000fce0003f05270 */
[----:B------:R-:W-:Y:S06]  /*09a0*/  @P1 BRA `(.L_x_9) ;  /* 0x0000000000d81947 */ /* 0x000fec0003800000 */
[----:B------:R-:W0:Y:S01]  /*09b0*/  S2R R11, SR_CgaCtaId ;  /* 0x00000000000b7919 */ /* 0x000e220000008800 */
[----:B------:R-:W-:Y:S01]  /*09c0*/  IMAD.WIDE.U32 R8, R3, 0x4, R4 ;  /* 0x0000000403087825 */ /* 0x000fe200078e0004 */
[----:B------:R-:W-:Y:S02]  /*09d0*/  MOV R10, 0x400 ;  /* 0x00000400000a7802 */ /* 0x000fe40000000f00 */
[----:B------:R-:W-:Y:S02]  /*09e0*/  LOP3.LUT R20, R2, 0xfffffff0, RZ, 0xc0, !PT ;  /* 0xfffffff002147812 */ /* 0x000fe400078ec0ff */
[----:B------:R-:W-:-:S03]  /*09f0*/  IADD3 R30, P1, PT, R8, UR12, RZ ;  /* 0x0000000c081e7c10 */ /* 0x000fc6000ff3e0ff */
[----:B------:R-:W-:Y:S01]  /*0a00*/  IMAD.MOV R20, RZ, RZ, -R20 ;  /* 0x000000ffff147224 */ /* 0x000fe200078e0a14 */
[----:B------:R-:W-:-:S04]  /*0a10*/  IADD3 R30, P2, PT, R30, 0x20, RZ ;  /* 0x000000201e1e7810 */ /* 0x000fc80007f5e0ff */
[----:B------:R-:W-:Y:S02]  /*0a20*/  IADD3.X R31, PT, PT, RZ, UR13, R9, P2, P1 ;  /* 0x0000000dff1f7c10 */ /* 0x000fe400097e2409 */
[----:B0-----:R-:W-:-:S04]  /*0a30*/  LEA R10, R11, R10, 0x18 ;  /* 0x0000000a0b0a7211 */ /* 0x001fc800078ec0ff */
[----:B------:R-:W-:-:S04]  /*0a40*/  LEA R18, R3, R10, 0x2 ;  /* 0x0000000a03127211 */ /* 0x000fc800078e10ff */
[----:B------:R-:W-:-:S07]  /*0a50*/  IADD3 R18, PT, PT, R18, 0x20, RZ ;  /* 0x0000002012127810 */ /* 0x000fce0007ffe0ff */
.L_x_10:
[----:B------:R-:W2:Y:S04]  /*0a60*/  LDG.E R12, desc[UR10][R30.64+-0x20] ;  /* 0xffffe00a1e0c7981 */ /* 0x000ea8000c1e1900 */
[----:B------:R-:W3:Y:S04]  /*0a70*/  LDG.E R13, desc[UR10][R30.64+-0x1c] ;  /* 0xffffe40a1e0d7981 */ /* 0x000ee8000c1e1900 */
[----:B------:R-:W4:Y:S04]  /*0a80*/  LDG.E R14, desc[UR10][R30.64+-0x18] ;  /* 0xffffe80a1e0e7981 */ /* 0x000f28000c1e1900 */
[----:B------:R-:W5:Y:S04]  /*0a90*/  LDG.E R22, desc[UR10][R30.64+-0x14] ;  /* 0xffffec0a1e167981 */ /* 0x000f68000c1e1900 */
[----:B------:R-:W5:Y:S04]  /*0aa0*/  LDG.E R27, desc[UR10][R30.64+-0x10] ;  /* 0xfffff00a1e1b7981 */ /* 0x000f68000c1e1900 */
[----:B------:R-:W5:Y:S04]  /*0ab0*/  LDG.E R16, desc[UR10][R30.64+-0xc] ;  /* 0xfffff40a1e107981 */ /* 0x000f68000c1e1900 */
[----:B------:R-:W2:Y:S04]  /*0ac0*/  LDS.128 R8, [R18+-0x20] ;  /* 0xffffe00012087984 */ /* 0x000ea80000000c00 */
[----:B------:R-:W5:Y:S04]  /*0ad0*/  LDG.E R17, desc[UR10][R30.64+-0x8] ;  /* 0xfffff80a1e117981 */ /* 0x000f68000c1e1900 */
[----:B------:R-:W5:Y:S04]  /*0ae0*/  LDG.E R28, desc[UR10][R30.64+-0x4] ;  /* 0xfffffc0a1e1c7981 */ /* 0x000f68000c1e1900 */
[----:B------:R-:W5:Y:S04]  /*0af0*/  LDG.E R25, desc[UR10][R30.64] ;  /* 0x0000000a1e197981 */ /* 0x000f68000c1e1900 */
[----:B------:R-:W5:Y:S04]  /*0b00*/  LDG.E R26, desc[UR10][R30.64+0x4] ;  /* 0x0000040a1e1a7981 */ /* 0x000f68000c1e1900 */
[----:B------:R-:W5:Y:S04]  /*0b10*/  LDG.E R23, desc[UR10][R30.64+0x10] ;  /* 0x0000100a1e177981 */ /* 0x000f68000c1e1900 */
[----:B------:R-:W5:Y:S01]  /*0b20*/  LDG.E R24, desc[UR10][R30.64+0x14] ;  /* 0x0000140a1e187981 */ /* 0x000f62000c1e1900 */
[----:B--2---:R-:W-:-:S03]  /*0b30*/  FFMA R8, R12, R8, R21 ;  /* 0x000000080c087223 */ /* 0x004fc60000000015 */
[----:B------:R-:W2:Y:S01]  /*0b40*/  LDG.E R21, desc[UR10][R30.64+0x8] ;  /* 0x0000080a1e157981 */ /* 0x000ea2000c1e1900 */
[----:B---3--:R-:W-:-:S04]  /*0b50*/  FFMA R9, R13, R9, R8 ;  /* 0x000000090d097223 */ /* 0x008fc80000000008 */
[----:B----4-:R-:W-:Y:S02]  /*0b60*/  FFMA R9, R14, R10, R9 ;  /* 0x0000000a0e097223 */ /* 0x010fe40000000009 */
[----:B------:R-:W0:Y:S02]  /*0b70*/  LDS.128 R12, [R18+-0x10] ;  /* 0xfffff000120c7984 */ /* 0x000e240000000c00 */
[----:B-----5:R-:W-:Y:S02]  /*0b80*/  FFMA R8, R22, R11, R9 ;  /* 0x0000000b16087223 */ /* 0x020fe40000000009 */
[----:B------:R-:W3:Y:S02]  /*0b90*/  LDG.E R22, desc[UR10][R30.64+0xc] ;  /* 0x00000c0a1e167981 */ /* 0x000ee4000c1e1900 */
[----:B0-----:R-:W-:Y:S02]  /*0ba0*/  FFMA R9, R27, R12, R8 ;  /* 0x0000000c1b097223 */ /* 0x001fe40000000008 */
[----:B------:R-:W4:Y:S02]  /*0bb0*/  LDG.E R27, desc[UR10][R30.64+0x18] ;  /* 0x0000180a1e1b7981 */ /* 0x000f24000c1e1900 */
[----:B------:R-:W-:-:S02]  /*0bc0*/  FFMA R8, R16, R13, R9 ;  /* 0x0000000d10087223 */ /* 0x000fc40000000009 */
[----:B------:R0:W5:Y:S02]  /*0bd0*/  LDG.E R16, desc[UR10][R30.64+0x1c] ;  /* 0x00001c0a1e107981 */ /* 0x000164000c1e1900 */
[----:B------:R-:W-:Y:S02]  /*0be0*/  FFMA R17, R17, R14, R8 ;  /* 0x0000000e11117223 */ /* 0x000fe40000000008 */
[----:B------:R-:W1:Y:S02]  /*0bf0*/  LDS.128 R8, [R18] ;  /* 0x0000000012087984 */ /* 0x000e640000000c00 */
[----:B------:R-:W-:Y:S02]  /*0c00*/  FFMA R28, R28, R15, R17 ;  /* 0x0000000f1c1c7223 */ /* 0x000fe40000000011 */
[----:B------:R1:W3:Y:S01]  /*0c10*/  LDS.128 R12, [R18+0x10] ;  /* 0x00001000120c7984 */ /* 0x0002e20000000c00 */
[----:B------:R-:W-:-:S04]  /*0c20*/  IADD3 R20, PT, PT, R20, 0x10, RZ ;  /* 0x0000001014147810 */ /* 0x000fc80007ffe0ff */
[----:B------:R-:W-:Y:S02]  /*0c30*/  ISETP.NE.AND P1, PT, R20, RZ, PT ;  /* 0x000000ff1400720c */ /* 0x000fe40003f25270 */
[----:B0-----:R-:W-:Y:S01]  /*0c40*/  IADD3 R30, P2, PT, R30, 0x40, RZ ;  /* 0x000000401e1e7810 */ /* 0x001fe20007f5e0ff */
[----:B-1----:R-:W-:-:S04]  /*0c50*/  FFMA R25, R25, R8, R28 ;  /* 0x0000000819197223 */ /* 0x002fc8000000001c */
[----:B------:R-:W-:Y:S01]  /*0c60*/  FFMA R26, R26, R9, R25 ;  /* 0x000000091a1a7223 */ /* 0x000fe20000000019 */
[----:B------:R-:W-:Y:S02]  /*0c70*/  IADD3.X R31, PT, PT, RZ, R31, RZ, P2, !PT ;  /* 0x0000001fff1f7210 */ /* 0x000fe400017fe4ff */
[----:B------:R-:W-:Y:S02]  /*0c80*/  IADD3 R3, PT, PT, R3, 0x10, RZ ;  /* 0x0000001003037810 */ /* 0x000fe40007ffe0ff */
[----:B------:R-:W-:Y:S01]  /*0c90*/  IADD3 R18, PT, PT, R18, 0x40, RZ ;  /* 0x0000004012127810 */ /* 0x000fe20007ffe0ff */
[----:B--2---:R-:W-:-:S04]  /*0ca0*/  FFMA R21, R21, R10, R26 ;  /* 0x0000000a15157223 */ /* 0x004fc8000000001a */
[----:B---3--:R-:W-:-:S04]  /*0cb0*/  FFMA R22, R22, R11, R21 ;  /* 0x0000000b16167223 */ /* 0x008fc80000000015 */
[----:B------:R-:W-:-:S04]  /*0cc0*/  FFMA R23, R23, R12, R22 ;  /* 0x0000000c17177223 */ /* 0x000fc80000000016 */
[----:B------:R-:W-:-:S04]  /*0cd0*/  FFMA R24, R24, R13, R23 ;  /* 0x0000000d18187223 */ /* 0x000fc80000000017 */
[----:B----4-:R-:W-:-:S04]  /*0ce0*/  FFMA R27, R27, R14, R24 ;  /* 0x0000000e1b1b7223 */ /* 0x010fc80000000018 */
[----:B-----5:R-:W-:Y:S01]  /*0cf0*/  FFMA R21, R16, R15, R27 ;  /* 0x0000000f10157223 */ /* 0x020fe2000000001b */
[----:B------:R-:W-:Y:S06]  /*0d00*/  @P1 BRA `(.L_x_10) ;  /* 0xfffffffc00541947 */ /* 0x000fec000383ffff */
.L_x_9:
[----:B------:R-:W-:Y:S05]  /*0d10*/  @!P0 BRA `(.L_x_8) ;  /* 0x0000000400108947 */ /* 0x000fea0003800000 */
[----:B------:R-:W-:Y:S02]  /*0d20*/  ISETP.GE.U32.AND P0, PT, R19, 0x8, PT ;  /* 0x000000081300780c */ /* 0x000fe40003f06070 */
[----:B------:R-:W-:-:S04]  /*0d30*/  LOP3.LUT R27, R2, 0x7, RZ, 0xc0, !PT ;  /* 0x00000007021b7812 */ /* 0x000fc800078ec0ff */
[----:B------:R-:W-:-:S07]  /*0d40*/  ISETP.NE.AND P1, PT, R27, RZ, PT ;  /* 0x000000ff1b00720c */ /* 0x000fce0003f25270 */
[----:B------:R-:W-:Y:S06]  /*0d50*/  @!P0 BRA `(.L_x_11) ;  /* 0x0000000000608947 */ /* 0x000fec0003800000 */
        /* <DEDUP_REMOVED lines=16> */
[----:B--2---:R-:W-:-:S04]  /*0e60*/  FFMA R21, R26, R8, R21 ;  /* 0x000000081a157223 */ /* 0x004fc80000000015 */
[----:B---3--:R-:W-:-:S04]  /*0e70*/  FFMA R24, R24, R9, R21 ;  /* 0x0000000918187223 */ /* 0x008fc80000000015 */
[----:B----4-:R-:W-:-:S04]  /*0e80*/  FFMA R25, R25, R10, R24 ;  /* 0x0000000a19197223 */ /* 0x010fc80000000018 */
[----:B-----5:R-:W-:-:S04]  /*0e90*/  FFMA R20, R20, R11, R25 ;  /* 0x0000000b14147223 */ /* 0x020fc80000000019 */
[----:B0-----:R-:W-:-:S04]  /*0ea0*/  FFMA R23, R23, R12, R20 ;  /* 0x0000000c17177223 */ /* 0x001fc80000000014 */
[----:B------:R-:W-:-:S04]  /*0eb0*/  FFMA R18, R18, R13, R23 ;  /* 0x0000000d12127223 */ /* 0x000fc80000000017 */
[----:B------:R-:W-:-:S04]  /*0ec0*/  FFMA R19, R19, R14, R18 ;  /* 0x0000000e13137223 */ /* 0x000fc80000000012 */
[----:B------:R-:W-:-:S07]  /*0ed0*/  FFMA R21, R22, R15, R19 ;  /* 0x0000000f16157223 */ /* 0x000fce0000000013 */
.L_x_11:
        /* <DEDUP_REMOVED lines=9> */
[----:B------:R-:W5:Y:S01]  /*0f70*/  LDG.E R15, desc[UR10][R6.64+0xc] ;  /* 0x00000c0a060f7981 */ /* 0x000f62000c1e1900 */
[----:B------:R-:W-:Y:S01]  /*0f80*/  MOV R8, 0x400 ;  /* 0x0000040000087802 */ /* 0x000fe20000000f00 */
[----:B------:R-:W0:Y:S03]  /*0f90*/  S2R R9, SR_CgaCtaId ;  /* 0x0000000000097919 */ /* 0x000e260000008800 */
[----:B0-----:R-:W-:-:S05]  /*0fa0*/  LEA R8, R9, R8, 0x18 ;  /* 0x0000000809087211 */ /* 0x001fca00078ec0ff */
[C---:B------:R-:W-:Y:S01]  /*0fb0*/  IMAD R8, R3.reuse, 0x4, R8 ;  /* 0x0000000403087824 */ /* 0x040fe200078e0208 */
[----:B------:R-:W-:-:S05]  /*0fc0*/  IADD3 R3, PT, PT, R3, 0x4, RZ ;  /* 0x0000000403037810 */ /* 0x000fca0007ffe0ff */
[----:B------:R-:W2:Y:S02]  /*0fd0*/  LDS.128 R8, [R8] ;  /* 0x0000000008087984 */ /* 0x000ea40000000c00 */
[----:B--2---:R-:W-:-:S04]  /*0fe0*/  FFMA R12, R12, R8, R21 ;  /* 0x000000080c0c7223 */ /* 0x004fc80000000015 */
[----:B---3--:R-:W-:-:S04]  /*0ff0*/  FFMA R9, R13, R9, R12 ;  /* 0x000000090d097223 */ /* 0x008fc8000000000c */
[----:B----4-:R-:W-:-:S04]  /*1000*/  FFMA R10, R14, R10, R9 ;  /* 0x0000000a0e0a7223 */ /* 0x010fc80000000009 */
[----:B-----5:R-:W-:-:S07]  /*1010*/  FFMA R21, R15, R11, R10 ;  /* 0x0000000b0f157223 */ /* 0x020fce000000000a */
.L_x_12:
[----:B------:R-:W-:Y:S05]  /*1020*/  @!P1 BRA `(.L_x_8) ;  /* 0x00000000004c9947 */ /* 0x000fea0003800000 */
[----:B------:R-:W0:Y:S01]  /*1030*/  S2R R9, SR_CgaCtaId ;  /* 0x0000000000097919 */ /* 0x000e220000008800 */
[----:B------:R-:W-:Y:S01]  /*1040*/  IMAD.WIDE.U32 R4, R3, 0x4, R4 ;  /* 0x0000000403047825 */ /* 0x000fe200078e0004 */
[----:B------:R-:W-:Y:S02]  /*1050*/  MOV R6, 0x400 ;  /* 0x0000040000067802 */ /* 0x000fe40000000f00 */
[----:B------:R-:W-:-:S04]  /*1060*/  IADD3 R7, P0, PT, R4, UR12, RZ ;  /* 0x0000000c04077c10 */ /* 0x000fc8000ff1e0ff */
[----:B------:R-:W-:Y:S02]  /*1070*/  IADD3.X R8, PT, PT, R5, UR13, RZ, P0, !PT ;  /* 0x0000000d05087c10 */ /* 0x000fe400087fe4ff */
[----:B0-----:R-:W-:Y:S02]  /*1080*/  LEA R4, R9, R6, 0x18 ;  /* 0x0000000609047211 */ /* 0x001fe400078ec0ff */
[----:B------:R-:W-:Y:S02]  /*1090*/  IADD3 R6, PT, PT, -R2, RZ, RZ ;  /* 0x000000ff02067210 */ /* 0x000fe40007ffe1ff */
[----:B------:R-:W-:-:S07]  /*10a0*/  LEA R4, R3, R4, 0x2 ;  /* 0x0000000403047211 */ /* 0x000fce00078e10ff */
.L_x_13:
[----:B------:R-:W-:Y:S01]  /*10b0*/  MOV R2, R7 ;  /* 0x0000000700027202 */ /* 0x000fe20000000f00 */
[----:B------:R0:W1:Y:S01]  /*10c0*/  LDS R5, [R4] ;  /* 0x0000000004057984 */ /* 0x0000620000000800 */
[----:B------:R-:W-:-:S05]  /*10d0*/  MOV R3, R8 ;  /* 0x0000000800037202 */ /* 0x000fca0000000f00 */
[----:B------:R-:W1:Y:S01]  /*10e0*/  LDG.E R2, desc[UR10][R2.64] ;  /* 0x0000000a02027981 */ /* 0x000e62000c1e1900 */
[----:B------:R-:W-:Y:S02]  /*10f0*/  IADD3 R6, PT, PT, R6, 0x1, RZ ;  /* 0x0000000106067810 */ /* 0x000fe40007ffe0ff */
[----:B------:R-:W-:Y:S02]  /*1100*/  IADD3 R7, P1, PT, R7, 0x4, RZ ;  /* 0x0000000407077810 */ /* 0x000fe40007f3e0ff */
[----:B------:R-:W-:Y:S02]  /*1110*/  ISETP.NE.AND P0, PT, R6, RZ, PT ;  /* 0x000000ff0600720c */ /* 0x000fe40003f05270 */
[----:B0-----:R-:W-:Y:S02]  /*1120*/  IADD3 R4, PT, PT, R4, 0x4, RZ ;  /* 0x0000000404047810 */ /* 0x001fe40007ffe0ff */
[----:B------:R-:W-:Y:S01]  /*1130*/  IADD3.X R8, PT, PT, RZ, R8, RZ, P1, !PT ;  /* 0x00000008ff087210 */ /* 0x000fe20000ffe4ff */
[----:B-1----:R-:W-:-:S08]  /*1140*/  FFMA R21, R2, R5, R21 ;  /* 0x0000000502157223 */ /* 0x002fd00000000015 */
[----:B------:R-:W-:Y:S05]  /*1150*/  @P0 BRA `(.L_x_13) ;  /* 0xfffffffc00d40947 */ /* 0x000fea000383ffff */
.L_x_8:
[----:B0-----:R-:W0:Y:S01]  /*1160*/  LDC.64 R2, c[0x0][0x390] ;  /* 0x0000e400ff027b82 */ /* 0x001e220000000a00 */
[----:B------:R-:W-:Y:S01]  /*1170*/  FADD R21, -R21, -RZ ;  /* 0x800000ff15157221 */ /* 0x000fe20000000100 */
[----:B0-----:R-:W-:-:S05]  /*1180*/  IMAD.WIDE R2, R0, 0x4, R2 ;  /* 0x0000000400027825 */ /* 0x001fca00078e0202 */
[----:B------:R-:W-:Y:S01]  /*1190*/  STG.E desc[UR10][R2.64], R21 ;  /* 0x0000001502007986 */ /* 0x000fe2000c10190a */
[----:B------:R-:W-:Y:S05]  /*11a0*/  EXIT ;  /* 0x000000000000794d */ /* 0x000fea0003800000 */
.L_x_14:
[----:B------:R-:W-:-:S00]  /*11b0*/  BRA `(.L_x_14) ;  /* 0xfffffffc00fc7947 */ /* 0x000fc0000383ffff */
[----:B------:R-:W-:-:S00]  /*11c0*/  NOP ;  /* 0x0000000000007918 */ /* 0x000fc00000000000 */
        /* <DEDUP_REMOVED lines=11> */
.L_x_27:


//--------------------- .text.innerProduct        --------------------------
	.section	.text.innerProduct,"ax",@progbits
	.align	128
        .global         innerProduct
        .type           innerProduct,@function
        .size           innerProduct,(.L_x_28 - innerProduct)
        .other          innerProduct,@"STO_CUDA_ENTRY STV_DEFAULT"
innerProduct:
.text.innerProduct:
[----:B------:R-:W-:Y:S01]  /*0000*/  LDC R1, c[0x0][0x37c] ;  /* 0x0000df00ff017b82 */ /* 0x000fe20000000800 */
[----:B------:R-:W0:Y:S07]  /*0010*/  S2R R3, SR_TID.X ;  /* 0x0000000000037919 */ /* 0x000e2e0000002100 */
[----:B------:R-:W0:Y:S01]  /*0020*/  S2UR UR4, SR_CTAID.X ;  /* 0x00000000000479c3 */ /* 0x000e220000002500 */
[----:B------:R-:W1:Y:S07]  /*0030*/  LDCU UR5, c[0x0][0x398] ;  /* 0x00007300ff0577ac */ /* 0x000e6e0008000800 */
[----:B------:R-:W0:Y:S02]  /*0040*/  LDC R0, c[0x0][0x360] ;  /* 0x0000d800ff007b82 */ /* 0x000e240000000800 */
[----:B0-----:R-:W-:-:S05]  /*0050*/  IMAD R0, R0, UR4, R3 ;  /* 0x0000000400007c24 */ /* 0x001fca000f8e0203 */
[----:B-1----:R-:W-:-:S13]  /*0060*/  ISETP.GE.AND P0, PT, R0, UR5, PT ;  /* 0x0000000500007c0c */ /* 0x002fda000bf06270 */
[----:B------:R-:W-:Y:S05]  /*0070*/  @P0 EXIT ;  /* 0x000000000000094d */ /* 0x000fea0003800000 */
[----:B------:R-:W0:Y:S01]  /*0080*/  LDCU UR9, c[0x0][0x39c] ;  /* 0x00007380ff0977ac */ /* 0x000e220008000800 */
[----:B------:R-:W1:Y:S01]  /*0090*/  LDC.64 R2, c[0x0][0x380] ;  /* 0x0000e000ff027b82 */ /* 0x000e620000000a00 */
[----:B------:R-:W-:Y:S01]  /*00a0*/  HFMA2 R16, -RZ, RZ, 0, 0 ;  /* 0x00000000ff107431 */ /* 0x000fe200000001ff */
[----:B------:R-:W-:Y:S01]  /*00b0*/  MOV R11, RZ ;  /* 0x000000ff000b7202 */ /* 0x000fe20000000f00 */
[----:B------:R-:W2:Y:S01]  /*00c0*/  LDCU.64 UR10, c[0x0][0x358] ;  /* 0x00006b00ff0a77ac */ /* 0x000ea20008000a00 */
[----:B0-----:R-:W-:Y:S02]  /*00d0*/  UISETP.GE.AND UP0, UPT, UR9, 0x4, UPT ;  /* 0x000000040900788c */ /* 0x001fe4000bf06270 */
[----:B------:R-:W-:-:S04]  /*00e0*/  IMAD R5, R0, UR9, RZ ;  /* 0x0000000900057c24 */ /* 0x000fc8000f8e02ff */
[----:B-1----:R-:W-:-:S04]  /*00f0*/  IMAD.WIDE R2, R5, 0x4, R2 ;  /* 0x0000000405027825 */ /* 0x002fc800078e0202 */
[----:B------:R-:W-:Y:S01]  /*0100*/  IMAD.WIDE R4, R5, 0x4, RZ ;  /* 0x0000000405047825 */ /* 0x000fe200078e02ff */
[----:B--2---:R-:W-:Y:S06]  /*0110*/  BRA.U !UP0, `(.L_x_15) ;  /* 0x0000000908187547 */ /* 0x004fec000b800000 */
[----:B------:R-:W-:Y:S01]  /*0120*/  UIADD3 UR4, UPT, UPT, UR9, -0x4, URZ ;  /* 0xfffffffc09047890 */ /* 0x000fe2000fffe0ff */
[----:B------:R-:W-:Y:S02]  /*0130*/  MOV R16, RZ ;  /* 0x000000ff00107202 */ /* 0x000fe40000000f00 */
[----:B------:R-:W-:Y:S02]  /*0140*/  CS2R R10, SRZ ;  /* 0x00000000000a7805 */ /* 0x000fe4000001ff00 */
[----:B------:R-:W-:Y:S01]  /*0150*/  MOV R14, RZ ;  /* 0x000000ff000e7202 */ /* 0x000fe20000000f00 */
[----:B------:R-:W-:Y:S01]  /*0160*/  UISETP.GE.U32.AND UP1, UPT, UR4, 0xc, UPT ;  /* 0x0000000c0400788c */ /* 0x000fe2000bf26070 */
[----:B------:R-:W-:Y:S01]  /*0170*/  MOV R19, RZ ;  /* 0x000000ff00137202 */ /* 0x000fe20000000f00 */
[----:B------:R-:W-:-:S04]  /*0180*/  ULEA.HI UR5, UR4, 0x1, URZ, 0x1e ;  /* 0x0000000104057891 */ /* 0x000fc8000f8ff0ff */
[----:B------:R-:W-:-:S03]  /*0190*/  ULOP3.LUT UP0, UR8, UR5, 0x3, URZ, 0xc0, !UPT ;  /* 0x0000000305087892 */ /* 0x000fc6000f80c0ff */
[----:B------:R-:W-:Y:S09]  /*01a0*/  BRA.U !UP1, `(.L_x_16) ;  /* 0x00000005091c7547 */ /* 0x000ff2000b800000 */
[----:B------:R-:W0:Y:S01]  /*01b0*/  LDCU.64 UR6, c[0x0][0x388] ;  /* 0x00007100ff0677ac */ /* 0x000e220008000a00 */
[----:B------:R-:W-:Y:S01]  /*01c0*/  IADD3 R24, P0, PT, R2, 0x20, RZ ;  /* 0x0000002002187810 */ /* 0x000fe20007f1e0ff */
[----:B------:R-:W-:Y:S01]  /*01d0*/  HFMA2 R16, -RZ, RZ, 0, 0 ;  /* 0x00000000ff107431 */ /* 0x000fe200000001ff */
[----:B------:R-:W-:Y:S01]  /*01e0*/  MOV R11, RZ ;  /* 0x000000ff000b7202 */ /* 0x000fe20000000f00 */
[----:B------:R-:W-:Y:S01]  /*01f0*/  ULOP3.LUT UR5, UR5, 0x7ffffffc, URZ, 0xc0, !UPT ;  /* 0x7ffffffc05057892 */ /* 0x000fe2000f8ec0ff */
[----:B------:R-:W-:-:S03]  /*0200*/  IADD3.X R29, PT, PT, RZ, R3, RZ, P0, !PT ;  /* 0x00000003ff1d7210 */ /* 0x000fc600007fe4ff */
[----:B------:R-:W-:Y:S02]  /*0210*/  UIADD3 UR5, UPT, UPT, -UR5, URZ, URZ ;  /* 0x000000ff05057290 */ /* 0x000fe4000fffe1ff */
[----:B0-----:R-:W-:-:S04]  /*0220*/  UIADD3 UR6, UP1, UPT, UR6, 0x20, URZ ;  /* 0x0000002006067890 */ /* 0x001fc8000ff3e0ff */
[----:B------:R-:W-:Y:S02]  /*0230*/  UIADD3.X UR7, UPT, UPT, URZ, UR7, URZ, UP1, !UPT ;  /* 0x00000007ff077290 */ /* 0x000fe40008ffe4ff */
[----:B------:R-:W-:-:S04]  /*0240*/  MOV R25, UR6 ;  /* 0x0000000600197c02 */ /* 0x000fc80008000f00 */
[----:B------:R-:W-:-:S07]  /*0250*/  MOV R26, UR7 ;  /* 0x00000007001a7c02 */ /* 0x000fce0008000f00 */
.L_x_17:
[----:B------:R-:W-:Y:S02]  /*0260*/  MOV R6, R24 ;  /* 0x0000001800067202 */ /* 0x000fe40000000f00 */
[----:B------:R-:W-:Y:S02]  /*0270*/  MOV R7, R29 ;  /* 0x0000001d00077202 */ /* 0x000fe40000000f00 */
[----:B------:R-:W-:Y:S02]  /*0280*/  MOV R8, R25 ;  /* 0x0000001900087202 */ /* 0x000fe40000000f00 */
[----:B------:R-:W-:Y:S01]  /*0290*/  MOV R9, R26 ;  /* 0x0000001a00097202 */ /* 0x000fe20000000f00 */
[----:B------:R-:W2:Y:S04]  /*02a0*/  LDG.E R21, desc[UR10][R6.64+-0x18] ;  /* 0xffffe80a06157981 */ /* 0x000ea8000c1e1900 */
[----:B------:R-:W2:Y:S04]  /*02b0*/  LDG.E R26, desc[UR10][R8.64+-0x18] ;  /* 0xffffe80a081a7981 */ /* 0x000ea8000c1e1900 */
[----:B------:R-:W3:Y:S04]  /*02c0*/  LDG.E R23, desc[UR10][R6.64+-0x14] ;  /* 0xffffec0a06177981 */ /* 0x000ee8000c1e1900 */
[----:B------:R-:W3:Y:S04]  /*02d0*/  LDG.E R18, desc[UR10][R8.64+-0x14] ;  /* 0xffffec0a08127981 */ /* 0x000ee8000c1e1900 */
[----:B------:R-:W4:Y:S04]  /*02e0*/  LDG.E R12, desc[UR10][R6.64+-0x20] ;  /* 0xffffe00a060c7981 */ /* 0x000f28000c1e1900 */
[----:B------:R-:W4:Y:S04]  /*02f0*/  LDG.E R13, desc[UR10][R8.64+-0x20] ;  /* 0xffffe00a080d7981 */ /* 0x000f28000c1e1900 */
[----:B------:R-:W5:Y:S04]  /*0300*/  LDG.E R15, desc[UR10][R6.64+-0x1c] ;  /* 0xffffe40a060f7981 */ /* 0x000f68000c1e1900 */
[----:B------:R-:W5:Y:S04]  /*0310*/  LDG.E R17, desc[UR10][R8.64+-0x1c] ;  /* 0xffffe40a08117981 */ /* 0x000f68000c1e1900 */
[----:B------:R-:W5:Y:S04]  /*0320*/  LDG.E R25, desc[UR10][R6.64+-0xc] ;  /* 0xfffff40a06197981 */ /* 0x000f68000c1e1900 */
[----:B------:R-:W5:Y:S04]  /*0330*/  LDG.E R24, desc[UR10][R8.64+-0xc] ;  /* 0xfffff40a08187981 */ /* 0x000f68000c1e1900 */
[----:B------:R-:W5:Y:S04]  /*0340*/  LDG.E R20, desc[UR10][R6.64+-0x10] ;  /* 0xfffff00a06147981 */ /* 0x000f68000c1e1900 */
[----:B------:R-:W5:Y:S04]  /*0350*/  LDG.E R22, desc[UR10][R8.64+-0x10] ;  /* 0xfffff00a08167981 */ /* 0x000f68000c1e1900 */
[----:B------:R-:W5:Y:S01]  /*0360*/  LDG.E R27, desc[UR10][R6.64+0x8] ;  /* 0x0000080a061b7981 */ /* 0x000f62000c1e1900 */
[----:B--2---:R-:W-:-:S03]  /*0370*/  FFMA R26, R21, R26, R14 ;  /* 0x0000001a151a7223 */ /* 0x004fc6000000000e */
[----:B------:R-:W2:Y:S04]  /*0380*/  LDG.E R21, desc[UR10][R8.64+-0x8] ;  /* 0xfffff80a08157981 */ /* 0x000ea8000c1e1900 */
[----:B------:R-:W2:Y:S01]  /*0390*/  LDG.E R14, desc[UR10][R6.64] ;  /* 0x0000000a060e7981 */ /* 0x000ea2000c1e1900 */
[----:B---3--:R-:W-:-:S03]  /*03a0*/  FFMA R18, R23, R18, R16 ;  /* 0x0000001217127223 */ /* 0x008fc60000000010 */
[----:B------:R-:W2:Y:S04]  /*03b0*/  LDG.E R23, desc[UR10][R6.64+-0x8] ;  /* 0xfffff80a06177981 */ /* 0x000ea8000c1e1900 */
[----:B------:R-:W3:Y:S01]  /*03c0*/  LDG.E R16, desc[UR10][R8.64+-0x4] ;  /* 0xfffffc0a08107981 */ /* 0x000ee2000c1e1900 */
[----:B----4-:R-:W-:-:S03]  /*03d0*/  FFMA R19, R12, R13, R19 ;  /* 0x0000000d0c137223 */ /* 0x010fc60000000013 */
[----:B------:R-:W4:Y:S04]  /*03e0*/  LDG.E R12, desc[UR10][R6.64+0x4] ;  /* 0x0000040a060c7981 */ /* 0x000f28000c1e1900 */
[----:B------:R-:W4:Y:S01]  /*03f0*/  LDG.E R13, desc[UR10][R8.64+0x4] ;  /* 0x0000040a080d7981 */ /* 0x000f22000c1e1900 */
[----:B-----5:R-:W-:-:S03]  /*0400*/  FFMA R10, R15, R17, R10 ;  /* 0x000000110f0a7223 */ /* 0x020fc6000000000a */
[----:B------:R-:W3:Y:S04]  /*0410*/  LDG.E R17, desc[UR10][R6.64+-0x4] ;  /* 0xfffffc0a06117981 */ /* 0x000ee8000c1e1900 */
[----:B------:R-:W5:Y:S01]  /*0420*/  LDG.E R15, desc[UR10][R8.64] ;  /* 0x0000000a080f7981 */ /* 0x000f62000c1e1900 */
[----:B------:R-:W-:-:S03]  /*0430*/  FFMA R25, R25, R24, R10 ;  /* 0x0000001819197223 */ /* 0x000fc6000000000a */
[----:B------:R-:W5:Y:S01]  /*0440*/  LDG.E R24, desc[UR10][R8.64+0x8] ;  /* 0x0000080a08187981 */ /* 0x000f62000c1e1900 */
[----:B------:R-:W-:-:S03]  /*0450*/  FFMA R19, R20, R22, R19 ;  /* 0x0000001614137223 */ /* 0x000fc60000000013 */
[----:B------:R-:W5:Y:S04]  /*0460*/  LDG.E R20, desc[UR10][R8.64+0xc] ;  /* 0x00000c0a08147981 */ /* 0x000f68000c1e1900 */
[----:B------:R-:W5:Y:S01]  /*0470*/  LDG.E R22, desc[UR10][R6.64+0x10] ;  /* 0x0000100a06167981 */ /* 0x000f62000c1e1900 */
[----:B--2---:R-:W-:-:S03]  /*0480*/  FFMA R26, R23, R21, R26 ;  /* 0x00000015171a7223 */ /* 0x004fc6000000001a */
[----:B------:R-:W2:Y:S04]  /*0490*/  LDG.E R21, desc[UR10][R6.64+0xc] ;  /* 0x00000c0a06157981 */ /* 0x000ea8000c1e1900 */
[----:B------:R-:W2:Y:S01]  /*04a0*/  LDG.E R23, desc[UR10][R8.64+0x10] ;  /* 0x0000100a08177981 */ /* 0x000ea2000c1e1900 */
[----:B----4-:R-:W-:-:S03]  /*04b0*/  FFMA R10, R12, R13, R25 ;  /* 0x0000000d0c0a7223 */ /* 0x010fc60000000019 */
[----:B------:R-:W4:Y:S01]  /*04c0*/  LDG.E R13, desc[UR10][R6.64+0x14] ;  /* 0x0000140a060d7981 */ /* 0x000f22000c1e1900 */
[----:B---3--:R-:W-:-:S03]  /*04d0*/  FFMA R18, R17, R16, R18 ;  /* 0x0000001011127223 */ /* 0x008fc60000000012 */
[----:B------:R-:W4:Y:S01]  /*04e0*/  LDG.E R12, desc[UR10][R8.64+0x14] ;  /* 0x0000140a080c7981 */ /* 0x000f22000c1e1900 */
[----:B-----5:R-:W-:-:S03]  /*04f0*/  FFMA R19, R14, R15, R19 ;  /* 0x0000000f0e137223 */ /* 0x020fc60000000013 */
[----:B------:R-:W3:Y:S04]  /*0500*/  LDG.E R14, desc[UR10][R6.64+0x18] ;  /* 0x0000180a060e7981 */ /* 0x000ee8000c1e1900 */
[----:B------:R-:W3:Y:S04]  /*0510*/  LDG.E R15, desc[UR10][R8.64+0x18] ;  /* 0x0000180a080f7981 */ /* 0x000ee8000c1e1900 */
[----:B------:R-:W5:Y:S04]  /*0520*/  LDG.E R16, desc[UR10][R6.64+0x1c] ;  /* 0x00001c0a06107981 */ /* 0x000f68000c1e1900 */
[----:B------:R-:W5:Y:S01]  /*0530*/  LDG.E R17, desc[UR10][R8.64+0x1c] ;  /* 0x00001c0a08117981 */ /* 0x000f62000c1e1900 */
[----:B------:R-:W-:Y:S01]  /*0540*/  UIADD3 UR5, UPT, UPT, UR5, 0x4, URZ ;  /* 0x0000000405057890 */ /* 0x000fe2000fffe0ff */
[----:B------:R-:W-:Y:S01]  /*0550*/  FFMA R27, R27, R24, R26 ;  /* 0x000000181b1b7223 */ /* 0x000fe2000000001a */
[----:B------:R-:W-:-:S02]  /*0560*/  IADD3 R24, P0, PT, R6, 0x40, RZ ;  /* 0x0000004006187810 */ /* 0x000fc40007f1e0ff */
[----:B------:R-:W-:Y:S02]  /*0570*/  UISETP.NE.AND UP1, UPT, UR5, URZ, UPT ;  /* 0x000000ff0500728c */ /* 0x000fe4000bf25270 */
[----:B------:R-:W-:Y:S02]  /*0580*/  IADD3.X R29, PT, PT, RZ, R7, RZ, P0, !PT ;  /* 0x00000007ff1d7210 */ /* 0x000fe400007fe4ff */
[----:B------:R-:W-:Y:S02]  /*0590*/  IADD3 R25, P0, PT, R8, 0x40, RZ ;  /* 0x0000004008197810 */ /* 0x000fe40007f1e0ff */
[----:B------:R-:W-:Y:S02]  /*05a0*/  IADD3 R11, PT, PT, R11, 0x10, RZ ;  /* 0x000000100b0b7810 */ /* 0x000fe40007ffe0ff */
[----:B------:R-:W-:Y:S01]  /*05b0*/  IADD3.X R26, PT, PT, RZ, R9, RZ, P0, !PT ;  /* 0x00000009ff1a7210 */ /* 0x000fe200007fe4ff */
[----:B--2---:R-:W-:Y:S01]  /*05c0*/  FFMA R21, R21, R20, R18 ;  /* 0x0000001415157223 */ /* 0x004fe20000000012 */
[----:B------:R-:W-:Y:S01]  /*05d0*/  FFMA R19, R22, R23, R19 ;  /* 0x0000001716137223 */ /* 0x000fe20000000013 */
[----:B----4-:R-:W-:Y:S01]  /*05e0*/  FFMA R10, R13, R12, R10 ;  /* 0x0000000c0d0a7223 */ /* 0x010fe2000000000a */
[----:B---3--:R-:W-:Y:S01]  /*05f0*/  FFMA R14, R14, R15, R27 ;  /* 0x0000000f0e0e7223 */ /* 0x008fe2000000001b */
[----:B-----5:R-:W-:Y:S01]  /*0600*/  FFMA R16, R16, R17, R21 ;  /* 0x0000001110107223 */ /* 0x020fe20000000015 */
[----:B------:R-:W-:Y:S06]  /*0610*/  BRA.U UP1, `(.L_x_17) ;  /* 0xfffffffd01107547 */ /* 0x000fec000b83ffff */
.L_x_16:
[----:B------:R-:W-:Y:S05]  /*0620*/  BRA.U !UP0, `(.L_x_18) ;  /* 0x0000000108bc7547 */ /* 0x000fea000b800000 */
[----:B------:R-:W-:Y:S02]  /*0630*/  UISETP.NE.AND UP1, UPT, UR8, 0x1, UPT ;  /* 0x000000010800788c */ /* 0x000fe4000bf25270 */
[----:B------:R-:W-:-:S07]  /*0640*/  ULOP3.LUT UP0, URZ, UR4, 0x4, URZ, 0xc0, !UPT ;  /* 0x0000000404ff7892 */ /* 0x000fce000f80c0ff */
[----:B------:R-:W-:Y:S05]  /*0650*/  BRA.U !UP1, `(.L_x_19) ;  /* 0x0000000109707547 */ /* 0x000fea000b800000 */
[----:B------:R-:W0:Y:S01]  /*0660*/  LDC.64 R8, c[0x0][0x388] ;  /* 0x0000e200ff087b82 */ /* 0x000e220000000a00 */
[----:B------:R-:W-:-:S05]  /*0670*/  IMAD.WIDE.U32 R6, R11, 0x4, R2 ;  /* 0x000000040b067825 */ /* 0x000fca00078e0002 */
[----:B------:R-:W2:Y:S04]  /*0680*/  LDG.E R20, desc[UR10][R6.64] ;  /* 0x0000000a06147981 */ /* 0x000ea8000c1e1900 */
[----:B------:R-:W3:Y:S04]  /*0690*/  LDG.E R23, desc[UR10][R6.64+0x4] ;  /* 0x0000040a06177981 */ /* 0x000ee8000c1e1900 */
[----:B------:R-:W4:Y:S04]  /*06a0*/  LDG.E R21, desc[UR10][R6.64+0x8] ;  /* 0x0000080a06157981 */ /* 0x000f28000c1e1900 */
[----:B------:R-:W5:Y:S04]  /*06b0*/  LDG.E R17, desc[UR10][R6.64+0xc] ;  /* 0x00000c0a06117981 */ /* 0x000f68000c1e1900 */
[----:B------:R-:W3:Y:S01]  /*06c0*/  LDG.E R15, desc[UR10][R6.64+0x10] ;  /* 0x0000100a060f7981 */ /* 0x000ee2000c1e1900 */
[----:B0-----:R-:W-:-:S03]  /*06d0*/  IMAD.WIDE.U32 R8, R11, 0x4, R8 ;  /* 0x000000040b087825 */ /* 0x001fc600078e0008 */
[----:B------:R-:W3:Y:S04]  /*06e0*/  LDG.E R13, desc[UR10][R6.64+0x14] ;  /* 0x0000140a060d7981 */ /* 0x000ee8000c1e1900 */
[----:B------:R-:W2:Y:S04]  /*06f0*/  LDG.E R22, desc[UR10][R8.64] ;  /* 0x0000000a08167981 */ /* 0x000ea8000c1e1900 */
[----:B------:R-:W4:Y:S04]  /*0700*/  LDG.E R24, desc[UR10][R8.64+0x8] ;  /* 0x0000080a08187981 */ /* 0x000f28000c1e1900 */
[----:B------:R-:W5:Y:S04]  /*0710*/  LDG.E R26, desc[UR10][R8.64+0xc] ;  /* 0x00000c0a081a7981 */ /* 0x000f68000c1e1900 */
[----:B------:R-:W3:Y:S04]  /*0720*/  LDG.E R12, desc[UR10][R6.64+0x18] ;  /* 0x0000180a060c7981 */ /* 0x000ee8000c1e1900 */
[----:B------:R-:W3:Y:S04]  /*0730*/  LDG.E R18, desc[UR10][R6.64+0x1c] ;  /* 0x00001c0a06127981 */ /* 0x000ee8000c1e1900 */
[----:B------:R-:W3:Y:S04]  /*0740*/  LDG.E R27, desc[UR10][R8.64+0x10] ;  /* 0x0000100a081b7981 */ /* 0x000ee8000c1e1900 */
[----:B------:R-:W3:Y:S04]  /*0750*/  LDG.E R25, desc[UR10][R8.64+0x18] ;  /* 0x0000180a08197981 */ /* 0x000ee8000c1e1900 */
[----:B------:R-:W3:Y:S01]  /*0760*/  LDG.E R28, desc[UR10][R8.64+0x1c] ;  /* 0x00001c0a081c7981 */ /* 0x000ee2000c1e1900 */
[----:B--2---:R-:W-:-:S03]  /*0770*/  FFMA R22, R20, R22, R19 ;  /* 0x0000001614167223 */ /* 0x004fc60000000013 */
[----:B------:R-:W2:Y:S04]  /*0780*/  LDG.E R19, desc[UR10][R8.64+0x4] ;  /* 0x0000040a08137981 */ /* 0x000ea8000c1e1900 */
[----:B------:R-:W2:Y:S01]  /*0790*/  LDG.E R20, desc[UR10][R8.64+0x14] ;  /* 0x0000140a08147981 */ /* 0x000ea2000c1e1900 */
[----:B----4-:R-:W-:Y:S01]  /*07a0*/  FFMA R21, R21, R24, R14 ;  /* 0x0000001815157223 */ /* 0x010fe2000000000e */
[----:B-----5:R-:W-:Y:S01]  /*07b0*/  FFMA R17, R17, R26, R16 ;  /* 0x0000001a11117223 */ /* 0x020fe20000000010 */
[----:B------:R-:W-:Y:S02]  /*07c0*/  IADD3 R11, PT, PT, R11, 0x8, RZ ;  /* 0x000000080b0b7810 */ /* 0x000fe40007ffe0ff */
[----:B---3--:R-:W-:Y:S01]  /*07d0*/  FFMA R14, R12, R25, R21 ;  /* 0x000000190c0e7223 */ /* 0x008fe20000000015 */
[----:B------:R-:W-:Y:S01]  /*07e0*/  FFMA R16, R18, R28, R17 ;  /* 0x0000001c12107223 */ /* 0x000fe20000000011 */
[----:B--2---:R-:W-:Y:S01]  /*07f0*/  FFMA R10, R23, R19, R10 ;  /* 0x00000013170a7223 */ /* 0x004fe2000000000a */
[----:B------:R-:W-:-:S03]  /*0800*/  FFMA R19, R15, R27, R22 ;  /* 0x0000001b0f137223 */ /* 0x000fc60000000016 */
[----:B------:R-:W-:-:S07]  /*0810*/  FFMA R10, R13, R20, R10 ;  /* 0x000000140d0a7223 */ /* 0x000fce000000000a */
.L_x_19:
[----:B------:R-:W-:Y:S05]  /*0820*/  BRA.U UP0, `(.L_x_18) ;  /* 0x00000001003c7547 */ /* 0x000fea000b800000 */
[----:B------:R-:W0:Y:S01]  /*0830*/  LDC.64 R6, c[0x0][0x388] ;  /* 0x0000e200ff067b82 */ /* 0x000e220000000a00 */
[----:B------:R-:W-:-:S05]  /*0840*/  IMAD.WIDE.U32 R8, R11, 0x4, R2 ;  /* 0x000000040b087825 */ /* 0x000fca00078e0002 */
[----:B------:R-:W2:Y:S04]  /*0850*/  LDG.E R12, desc[UR10][R8.64] ;  /* 0x0000000a080c7981 */ /* 0x000ea8000c1e1900 */
[----:B------:R-:W3:Y:S04]  /*0860*/  LDG.E R13, desc[UR10][R8.64+0x4] ;  /* 0x0000040a080d7981 */ /* 0x000ee8000c1e1900 */
[----:B------:R-:W4:Y:S04]  /*0870*/  LDG.E R17, desc[UR10][R8.64+0x8] ;  /* 0x0000080a08117981 */ /* 0x000f28000c1e1900 */
[----:B------:R-:W5:Y:S01]  /*0880*/  LDG.E R21, desc[UR10][R8.64+0xc] ;  /* 0x00000c0a08157981 */ /* 0x000f62000c1e1900 */
[----:B0-----:R-:W-:-:S05]  /*0890*/  IMAD.WIDE.U32 R6, R11, 0x4, R6 ;  /* 0x000000040b067825 */ /* 0x001fca00078e0006 */
[----:B------:R-:W2:Y:S04]  /*08a0*/  LDG.E R11, desc[UR10][R6.64] ;  /* 0x0000000a060b7981 */ /* 0x000ea8000c1e1900 */
[----:B------:R-:W3:Y:S04]  /*08b0*/  LDG.E R15, desc[UR10][R6.64+0x4] ;  /* 0x0000040a060f7981 */ /* 0x000ee8000c1e1900 */
[----:B------:R-:W4:Y:S04]  /*08c0*/  LDG.E R18, desc[UR10][R6.64+0x8] ;  /* 0x0000080a06127981 */ /* 0x000f28000c1e1900 */
[----:B------:R-:W5:Y:S01]  /*08d0*/  LDG.E R20, desc[UR10][R6.64+0xc] ;  /* 0x00000c0a06147981 */ /* 0x000f62000c1e1900 */
[----:B--2---:R-:W-:Y:S01]  /*08e0*/  FFMA R19, R12, R11, R19 ;  /* 0x0000000b0c137223 */ /* 0x004fe20000000013 */
[----:B---3--:R-:W-:Y:S01]  /*08f0*/  FFMA R10, R13, R15, R10 ;  /* 0x0000000f0d0a7223 */ /* 0x008fe2000000000a */
[----:B----4-:R-:W-:Y:S01]  /*0900*/  FFMA R14, R17, R18, R14 ;  /* 0x00000012110e7223 */ /* 0x010fe2000000000e */
[----:B-----5:R-:W-:-:S07]  /*0910*/  FFMA R16, R21, R20, R16 ;  /* 0x0000001415107223 */ /* 0x020fce0000000010 */
.L_x_18:
[----:B------:R-:W-:Y:S01]  /*0920*/  ULOP3.LUT UR4, UR4, 0xfffffffc, URZ, 0xc0, !UPT ;  /* 0xfffffffc04047892 */ /* 0x000fe2000f8ec0ff */
[----:B------:R-:W-:-:S03]  /*0930*/  FADD R19, R19, R10 ;  /* 0x0000000a13137221 */ /* 0x000fc60000000000 */
[----:B------:R-:W-:Y:S01]  /*0940*/  UIADD3 UR4, UPT, UPT, UR4, 0x4, URZ ;  /* 0x0000000404047890 */ /* 0x000fe2000fffe0ff */
[----:B------:R-:W-:-:S04]  /*0950*/  FADD R19, R19, R14 ;  /* 0x0000000e13137221 */ /* 0x000fc80000000000 */
[----:B------:R-:W-:Y:S01]  /*0960*/  FADD R16, R19, R16 ;  /* 0x0000001013107221 */ /* 0x000fe20000000000 */
[----:B------:R-:W-:-:S07]  /*0970*/  MOV R11, UR4 ;  /* 0x00000004000b7c02 */ /* 0x000fce0008000f00 */
.L_x_15:
[----:B------:R-:W-:-:S13]  /*0980*/  ISETP.GE.AND P0, PT, R11, UR9, PT ;  /* 0x000000090b007c0c */ /* 0x000fda000bf06270 */
[----:B------:R-:W-:Y:S05]  /*0990*/  @P0 BRA `(.L_x_20) ;  /* 0x0000000800640947 */ /* 0x000fea0003800000 */
[C---:B------:R-:W-:Y:S02]  /*09a0*/  IADD3 R6, PT, PT, R11.reuse, -UR9, RZ ;  /* 0x800000090b067c10 */ /* 0x040fe4000fffe0ff */
[----:B------:R-:W-:Y:S02]  /*09b0*/  IADD3 R10, PT, PT, -R11, UR9, RZ ;  /* 0x000000090b0a7c10 */ /* 0x000fe4000fffe1ff */
[----:B------:R-:W-:Y:S02]  /*09c0*/  ISETP.GT.U32.AND P1, PT, R6, -0x10, PT ;  /* 0xfffffff00600780c */ /* 0x000fe40003f24070 */
[----:B------:R-:W-:-:S04]  /*09d0*/  LOP3.LUT R24, R10, 0xf, RZ, 0xc0, !PT ;  /* 0x0000000f0a187812 */ /* 0x000fc800078ec0ff */
[----:B------:R-:W-:-:S07]  /*09e0*/  ISETP.NE.AND P0, PT, R24, RZ, PT ;  /* 0x000000ff1800720c */ /* 0x000fce0003f05270 */
[----:B------:R-:W-:Y:S06]  /*09f0*/  @P1 BRA `(.L_x_21) ;  /* 0x0000000400141947 */ /* 0x000fec0003800000 */
[----:B------:R-:W0:Y:S01]  /*0a00*/  LDC.64 R8, c[0x0][0x388] ;  /* 0x0000e200ff087b82 */ /* 0x000e220000000a00 */
[----:B------:R-:W1:Y:S01]  /*0a10*/  LDCU.64 UR4, c[0x0][0x380] ;  /* 0x00007000ff0477ac */ /* 0x000e620008000a00 */
[----:B------:R-:W-:Y:S01]  /*0a20*/  IMAD.WIDE.U32 R6, R11, 0x4, R4 ;  /* 0x000000040b067825 */ /* 0x000fe200078e0004 */
[----:B------:R-:W-:-:S04]  /*0a30*/  LOP3.LUT R12, R10, 0xfffffff0, RZ, 0xc0, !PT ;  /* 0xfffffff00a0c7812 */ /* 0x000fc800078ec0ff */
[----:B------:R-:W-:Y:S02]  /*0a40*/  IADD3 R12, PT, PT, -R12, RZ, RZ ;  /* 0x000000ff0c0c7210 */ /* 0x000fe40007ffe1ff */
[----:B-1----:R-:W-:-:S04]  /*0a50*/  IADD3 R14, P1, PT, R6, UR4, RZ ;  /* 0x00000004060e7c10 */ /* 0x002fc8000ff3e0ff */
[----:B------:R-:W-:Y:S01]  /*0a60*/  IADD3 R14, P2, PT, R14, 0x20, RZ ;  /* 0x000000200e0e7810 */ /* 0x000fe20007f5e0ff */
[----:B0-----:R-:W-:-:S03]  /*0a70*/  IMAD.WIDE.U32 R8, R11, 0x4, R8 ;  /* 0x000000040b087825 */ /* 0x001fc600078e0008 */
[----:B------:R-:W-:Y:S02]  /*0a80*/  IADD3.X R7, PT, PT, RZ, UR5, R7, P2, P1 ;  /* 0x00000005ff077c10 */ /* 0x000fe400097e2407 */
[----:B------:R-:W-:-:S04]  /*0a90*/  IADD3 R13, P3, PT, R8, 0x20, RZ ;  /* 0x00000020080d7810 */ /* 0x000fc80007f7e0ff */
[----:B------:R-:W-:-:S09]  /*0aa0*/  IADD3.X R9, PT, PT, RZ, R9, RZ, P3, !PT ;  /* 0x00000009ff097210 */ /* 0x000fd20001ffe4ff */
.L_x_22:
[----:B------:R-:W-:Y:S02]  /*0ab0*/  MOV R6, R14 ;  /* 0x0000000e00067202 */ /* 0x000fe40000000f00 */
[----:B------:R-:W-:-:S03]  /*0ac0*/  MOV R8, R13 ;  /* 0x0000000d00087202 */ /* 0x000fc60000000f00 */
        /* <DEDUP_REMOVED lines=16> */
[----:B------:R-:W2:Y:S01]  /*0bd0*/  LDG.E R15, desc[UR10][R6.64+-0x8] ;  /* 0xfffff80a060f7981 */ /* 0x000ea2000c1e1900 */
[----:B----4-:R-:W-:-:S03]  /*0be0*/  FFMA R22, R14, R13, R25 ;  /* 0x0000000d0e167223 */ /* 0x010fc60000000019 */
[----:B------:R-:W3:Y:S04]  /*0bf0*/  LDG.E R13, desc[UR10][R6.64+-0x4] ;  /* 0xfffffc0a060d7981 */ /* 0x000ee8000c1e1900 */
[----:B------:R-:W3:Y:S01]  /*0c00*/  LDG.E R14, desc[UR10][R8.64+-0x4] ;  /* 0xfffffc0a080e7981 */ /* 0x000ee2000c1e1900 */
[----:B-----5:R-:W-:-:S03]  /*0c10*/  FFMA R28, R19, R20, R22 ;  /* 0x00000014131c7223 */ /* 0x020fc60000000016 */
[----:B------:R-:W4:Y:S04]  /*0c20*/  LDG.E R22, desc[UR10][R8.64] ;  /* 0x0000000a08167981 */ /* 0x000f28000c1e1900 */
[----:B------:R-:W5:Y:S04]  /*0c30*/  LDG.E R20, desc[UR10][R6.64+0x4] ;  /* 0x0000040a06147981 */ /* 0x000f68000c1e1900 */
[----:B------:R-:W5:Y:S01]  /*0c40*/  LDG.E R19, desc[UR10][R8.64+0x4] ;  /* 0x0000040a08137981 */ /* 0x000f62000c1e1900 */
[----:B------:R-:W-:-:S03]  /*0c50*/  FFMA R18, R17, R18, R28 ;  /* 0x0000001211127223 */ /* 0x000fc6000000001c */
[----:B------:R-:W5:Y:S01]  /*0c60*/  LDG.E R17, desc[UR10][R8.64+0x8] ;  /* 0x0000080a08117981 */ /* 0x000f62000c1e1900 */
[----:B------:R-:W-:-:S03]  /*0c70*/  FFMA R26, R23, R26, R18 ;  /* 0x0000001a171a7223 */ /* 0x000fc60000000012 */
[----:B------:R-:W5:Y:S01]  /*0c80*/  LDG.E R18, desc[UR10][R6.64+0x8] ;  /* 0x0000080a06127981 */ /* 0x000f62000c1e1900 */
[----:B--2---:R-:W-:-:S03]  /*0c90*/  FFMA R26, R15, R16, R26 ;  /* 0x000000100f1a7223 */ /* 0x004fc6000000001a */
[----:B------:R-:W2:Y:S04]  /*0ca0*/  LDG.E R15, desc[UR10][R6.64+0xc] ;  /* 0x00000c0a060f7981 */ /* 0x000ea8000c1e1900 */
[----:B------:R-:W2:Y:S01]  /*0cb0*/  LDG.E R16, desc[UR10][R8.64+0xc] ;  /* 0x00000c0a08107981 */ /* 0x000ea2000c1e1900 */
[----:B---3--:R-:W-:-:S03]  /*0cc0*/  FFMA R26, R13, R14, R26 ;  /* 0x0000000e0d1a7223 */ /* 0x008fc6000000001a */
[----:B------:R-:W3:Y:S04]  /*0cd0*/  LDG.E R13, desc[UR10][R6.64+0x10] ;  /* 0x0000100a060d7981 */ /* 0x000ee8000c1e1900 */
[----:B------:R-:W3:Y:S01]  /*0ce0*/  LDG.E R14, desc[UR10][R8.64+0x10] ;  /* 0x0000100a080e7981 */ /* 0x000ee2000c1e1900 */
[----:B----4-:R-:W-:-:S03]  /*0cf0*/  FFMA R23, R21, R22, R26 ;  /* 0x0000001615177223 */ /* 0x010fc6000000001a */
[----:B------:R-:W4:Y:S04]  /*0d00*/  LDG.E R21, desc[UR10][R6.64+0x14] ;  /* 0x0000140a06157981 */ /* 0x000f28000c1e1900 */
[----:B------:R-:W4:Y:S01]  /*0d10*/  LDG.E R22, desc[UR10][R8.64+0x14] ;  /* 0x0000140a08167981 */ /* 0x000f22000c1e1900 */
[----:B-----5:R-:W-:-:S03]  /*0d20*/  FFMA R25, R20, R19, R23 ;  /* 0x0000001314197223 */ /* 0x020fc60000000017 */
[----:B------:R-:W5:Y:S04]  /*0d30*/  LDG.E R26, desc[UR10][R6.64+0x18] ;  /* 0x0000180a061a7981 */ /* 0x000f68000c1e1900 */
[----:B------:R-:W5:Y:S04]  /*0d40*/  LDG.E R19, desc[UR10][R8.64+0x18] ;  /* 0x0000180a08137981 */ /* 0x000f68000c1e1900 */
[----:B------:R-:W5:Y:S04]  /*0d50*/  LDG.E R20, desc[UR10][R6.64+0x1c] ;  /* 0x00001c0a06147981 */ /* 0x000f68000c1e1900 */
[----:B------:R0:W5:Y:S01]  /*0d60*/  LDG.E R23, desc[UR10][R8.64+0x1c] ;  /* 0x00001c0a08177981 */ /* 0x000162000c1e1900 */
[----:B------:R-:W-:Y:S01]  /*0d70*/  FFMA R18, R18, R17, R25 ;  /* 0x0000001112127223 */ /* 0x000fe20000000019 */
[----:B------:R-:W-:-:S04]  /*0d80*/  IADD3 R12, PT, PT, R12, 0x10, RZ ;  /* 0x000000100c0c7810 */ /* 0x000fc80007ffe0ff */
[----:B------:R-:W-:Y:S02]  /*0d90*/  ISETP.NE.AND P1, PT, R12, RZ, PT ;  /* 0x000000ff0c00720c */ /* 0x000fe40003f25270 */
[----:B------:R-:W-:Y:S01]  /*0da0*/  IADD3 R11, PT, PT, R11, 0x10, RZ ;  /* 0x000000100b0b7810 */ /* 0x000fe20007ffe0ff */
[----:B--2---:R-:W-:-:S04]  /*0db0*/  FFMA R16, R15, R16, R18 ;  /* 0x000000100f107223 */ /* 0x004fc80000000012 */
[----:B---3--:R-:W-:Y:S01]  /*0dc0*/  FFMA R14, R13, R14, R16 ;  /* 0x0000000e0d0e7223 */ /* 0x008fe20000000010 */
[----:B------:R-:W-:-:S03]  /*0dd0*/  IADD3 R13, P3, PT, R8, 0x40, RZ ;  /* 0x00000040080d7810 */ /* 0x000fc60007f7e0ff */
[----:B----4-:R-:W-:Y:S01]  /*0de0*/  FFMA R21, R21, R22, R14 ;  /* 0x0000001615157223 */ /* 0x010fe2000000000e */
[----:B------:R-:W-:Y:S02]  /*0df0*/  IADD3 R14, P2, PT, R6, 0x40, RZ ;  /* 0x00000040060e7810 */ /* 0x000fe40007f5e0ff */
[----:B0-----:R-:W-:Y:S01]  /*0e00*/  IADD3.X R9, PT, PT, RZ, R9, RZ, P3, !PT ;  /* 0x00000009ff097210 */ /* 0x001fe20001ffe4ff */
[----:B-----5:R-:W-:Y:S01]  /*0e10*/  FFMA R19, R26, R19, R21 ;  /* 0x000000131a137223 */ /* 0x020fe20000000015 */
[----:B------:R-:W-:-:S03]  /*0e20*/  IADD3.X R7, PT, PT, RZ, R7, RZ, P2, !PT ;  /* 0x00000007ff077210 */ /* 0x000fc600017fe4ff */
[----:B------:R-:W-:Y:S01]  /*0e30*/  FFMA R16, R20, R23, R19 ;  /* 0x0000001714107223 */ /* 0x000fe20000000013 */
[----:B------:R-:W-:Y:S06]  /*0e40*/  @P1 BRA `(.L_x_22) ;  /* 0xfffffffc00181947 */ /* 0x000fec000383ffff */
.L_x_21:
[----:B------:R-:W-:Y:S05]  /*0e50*/  @!P0 BRA `(.L_x_20) ;  /* 0x0000000400348947 */ /* 0x000fea0003800000 */
[----:B------:R-:W-:Y:S02]  /*0e60*/  ISETP.GE.U32.AND P0, PT, R24, 0x8, PT ;  /* 0x000000081800780c */ /* 0x000fe40003f06070 */
[----:B------:R-:W-:-:S04]  /*0e70*/  LOP3.LUT R27, R10, 0x7, RZ, 0xc0, !PT ;  /* 0x000000070a1b7812 */ /* 0x000fc800078ec0ff */
[----:B------:R-:W-:-:S07]  /*0e80*/  ISETP.NE.AND P1, PT, R27, RZ, PT ;  /* 0x000000ff1b00720c */ /* 0x000fce0003f25270 */
[----:B------:R-:W-:Y:S06]  /*0e90*/  @!P0 BRA `(.L_x_23) ;  /* 0x0000000000708947 */ /* 0x000fec0003800000 */
[----:B------:R-:W0:Y:S01]  /*0ea0*/  LDC.64 R8, c[0x0][0x388] ;  /* 0x0000e200ff087b82 */ /* 0x000e220000000a00 */
[----:B------:R-:W-:-:S05]  /*0eb0*/  IMAD.WIDE.U32 R6, R11, 0x4, R2 ;  /* 0x000000040b067825 */ /* 0x000fca00078e0002 */
[----:B------:R-:W2:Y:S04]  /*0ec0*/  LDG.E R29, desc[UR10][R6.64] ;  /* 0x0000000a061d7981 */ /* 0x000ea8000c1e1900 */
[----:B------:R-:W3:Y:S04]  /*0ed0*/  LDG.E R21, desc[UR10][R6.64+0x4] ;  /* 0x0000040a06157981 */ /* 0x000ee8000c1e1900 */
[----:B------:R-:W4:Y:S04]  /*0ee0*/  LDG.E R19, desc[UR10][R6.64+0x8] ;  /* 0x0000080a06137981 */ /* 0x000f28000c1e1900 */
[----:B------:R-:W5:Y:S04]  /*0ef0*/  LDG.E R17, desc[UR10][R6.64+0xc] ;  /* 0x00000c0a06117981 */ /* 0x000f68000c1e1900 */
[----:B------:R-:W5:Y:S01]  /*0f00*/  LDG.E R14, desc[UR10][R6.64+0x10] ;  /* 0x0000100a060e7981 */ /* 0x000f62000c1e1900 */
[----:B0-----:R-:W-:-:S03]  /*0f10*/  IMAD.WIDE.U32 R8, R11, 0x4, R8 ;  /* 0x000000040b087825 */ /* 0x001fc600078e0008 */
[----:B------:R-:W5:Y:S04]  /*0f20*/  LDG.E R13, desc[UR10][R6.64+0x14] ;  /* 0x0000140a060d7981 */ /* 0x000f68000c1e1900 */
        /* <DEDUP_REMOVED lines=10> */
[----:B------:R-:W-:Y:S01]  /*0fd0*/  IADD3 R11, PT, PT, R11, 0x8, RZ ;  /* 0x000000080b0b7810 */ /* 0x000fe20007ffe0ff */
[----:B--2---:R-:W-:-:S04]  /*0fe0*/  FFMA R28, R29, R28, R16 ;  /* 0x0000001c1d1c7223 */ /* 0x004fc80000000010 */
[----:B---3--:R-:W-:-:S04]  /*0ff0*/  FFMA R22, R21, R22, R28 ;  /* 0x0000001615167223 */ /* 0x008fc8000000001c */
[----:B----4-:R-:W-:-:S04]  /*1000*/  FFMA R20, R19, R20, R22 ;  /* 0x0000001413147223 */ /* 0x010fc80000000016 */
[----:B-----5:R-:W-:-:S04]  /*1010*/  FFMA R17, R17, R18, R20 ;  /* 0x0000001211117223 */ /* 0x020fc80000000014 */
[----:B------:R-:W-:-:S04]  /*1020*/  FFMA R14, R14, R15, R17 ;  /* 0x0000000f0e0e7223 */ /* 0x000fc80000000011 */
[----:B------:R-:W-:-:S04]  /*1030*/  FFMA R13, R13, R24, R14 ;  /* 0x000000180d0d7223 */ /* 0x000fc8000000000e */
[----:B------:R-:W-:-:S04]  /*1040*/  FFMA R12, R12, R25, R13 ;  /* 0x000000190c0c7223 */ /* 0x000fc8000000000d */
[----:B------:R-:W-:-:S07]  /*1050*/  FFMA R16, R23, R26, R12 ;  /* 0x0000001a17107223 */ /* 0x000fce000000000c */
.L_x_23:
        /* <DEDUP_REMOVED lines=16> */
[----:B------:R-:W-:Y:S01]  /*1160*/  IADD3 R11, PT, PT, R11, 0x4, RZ ;  /* 0x000000040b0b7810 */ /* 0x000fe20007ffe0ff */
[----:B--2---:R-:W-:-:S04]  /*1170*/  FFMA R8, R9, R8, R16 ;  /* 0x0000000809087223 */ /* 0x004fc80000000010 */
[----:B---3--:R-:W-:-:S04]  /*1180*/  FFMA R8, R13, R12, R8 ;  /* 0x0000000c0d087223 */ /* 0x008fc80000000008 */
[----:B----4-:R-:W-:-:S04]  /*1190*/  FFMA R8, R15, R14, R8 ;  /* 0x0000000e0f087223 */ /* 0x010fc80000000008 */
[----:B-----5:R-:W-:-:S07]  /*11a0*/  FFMA R16, R17, R18, R8 ;  /* 0x0000001211107223 */ /* 0x020fce0000000008 */
.L_x_24:
[----:B------:R-:W-:Y:S05]  /*11b0*/  @!P1 BRA `(.L_x_20) ;  /* 0x00000000005c9947 */ /* 0x000fea0003800000 */
[----:B------:R-:W0:Y:S01]  /*11c0*/  LDC.64 R2, c[0x0][0x388] ;  /* 0x0000e200ff027b82 */ /* 0x000e220000000a00 */
[----:B------:R-:W1:Y:S01]  /*11d0*/  LDCU.64 UR4, c[0x0][0x380] ;  /* 0x00007000ff0477ac */ /* 0x000e620008000a00 */
[----:B------:R-:W-:Y:S01]  /*11e0*/  IMAD.WIDE.U32 R4, R11, 0x4, R4 ;  /* 0x000000040b047825 */ /* 0x000fe200078e0004 */
[----:B------:R-:W-:Y:S02]  /*11f0*/  IADD3 R10, PT, PT, -R10, RZ, RZ ;  /* 0x000000ff0a0a7210 */ /* 0x000fe40007ffe1ff */
[----:B-1----:R-:W-:-:S04]  /*1200*/  IADD3 R6, P0, PT, R4, UR4, RZ ;  /* 0x0000000404067c10 */ /* 0x002fc8000ff1e0ff */
[----:B------:R-:W-:Y:S01]  /*1210*/  IADD3.X R7, PT, PT, R5, UR5, RZ, P0, !PT ;  /* 0x0000000505077c10 */ /* 0x000fe200087fe4ff */
[----:B0-----:R-:W-:-:S03]  /*1220*/  IMAD.WIDE.U32 R2, R11, 0x4, R2 ;  /* 0x000000040b027825 */ /* 0x001fc600078e0002 */
[----:B------:R-:W-:Y:S02]  /*1230*/  MOV R8, R2 ;  /* 0x0000000200087202 */ /* 0x000fe40000000f00 */
[----:B------:R-:W-:-:S07]  /*1240*/  MOV R9, R3 ;  /* 0x0000000300097202 */ /* 0x000fce0000000f00 */
.L_x_25:
[----:B------:R-:W-:Y:S02]  /*1250*/  MOV R3, R7 ;  /* 0x0000000700037202 */ /* 0x000fe40000000f00 */
[----:B------:R-:W-:Y:S02]  /*1260*/  MOV R4, R8 ;  /* 0x0000000800047202 */ /* 0x000fe40000000f00 */
[----:B------:R-:W-:Y:S02]  /*1270*/  MOV R2, R6 ;  /* 0x0000000600027202 */ /* 0x000fe40000000f00 */
[----:B------:R-:W-:-:S03]  /*1280*/  MOV R5, R9 ;  /* 0x0000000900057202 */ /* 0x000fc60000000f00 */
[----:B------:R-:W2:Y:S04]  /*1290*/  LDG.E R3, desc[UR10][R2.64] ;  /* 0x0000000a02037981 */ /* 0x000ea8000c1e1900 */
[----:B------:R-:W2:Y:S01]  /*12a0*/  LDG.E R4, desc[UR10][R4.64] ;  /* 0x0000000a04047981 */ /* 0x000ea2000c1e1900 */
[----:B------:R-:W-:Y:S02]  /*12b0*/  IADD3 R10, PT, PT, R10, 0x1, RZ ;  /* 0x000000010a0a7810 */ /* 0x000fe40007ffe0ff */
[----:B------:R-:W-:Y:S02]  /*12c0*/  IADD3 R8, P1, PT, R8, 0x4, RZ ;  /* 0x0000000408087810 */ /* 0x000fe40007f3e0ff */
[----:B------:R-:W-:Y:S02]  /*12d0*/  ISETP.NE.AND P0, PT, R10, RZ, PT ;  /* 0x000000ff0a00720c */ /* 0x000fe40003f05270 */
[----:B------:R-:W-:-:S02]  /*12e0*/  IADD3 R6, P2, PT, R6, 0x4, RZ ;  /* 0x0000000406067810 */ /* 0x000fc40007f5e0ff */
[----:B------:R-:W-:Y:S02]  /*12f0*/  IADD3.X R9, PT, PT, RZ, R9, RZ, P1, !PT ;  /* 0x00000009ff097210 */ /* 0x000fe40000ffe4ff */
[----:B------:R-:W-:Y:S01]  /*1300*/  IADD3.X R7, PT, PT, RZ, R7, RZ, P2, !PT ;  /* 0x00000007ff077210 */ /* 0x000fe200017fe4ff */
[----:B--2---:R-:W-:-:S06]  /*1310*/  FFMA R16, R3, R4, R16 ;  /* 0x0000000403107223 */ /* 0x004fcc0000000010 */
[----:B------:R-:W-:Y:S05]  /*1320*/  @P0 BRA `(.L_x_25) ;  /* 0xfffffffc00c80947 */ /* 0x000fea000383ffff */
.L_x_20:
[----:B------:R-:W0:Y:S01]  /*1330*/  LDC.64 R2, c[0x0][0x390] ;  /* 0x0000e400ff027b82 */ /* 0x000e220000000a00 */
[----:B------:R-:W-:Y:S01]  /*1340*/  FADD R5, -R16, -RZ ;  /* 0x800000ff10057221 */ /* 0x000fe20000000100 */
[----:B0-----:R-:W-:-:S05]  /*1350*/  IMAD.WIDE R2, R0, 0x4, R2 ;  /* 0x0000000400027825 */ /* 0x001fca00078e0202 */
[----:B------:R-:W-:Y:S01]  /*1360*/  STG.E desc[UR10][R2.64], R5 ;  /* 0x0000000502007986 */ /* 0x000fe2000c10190a */
[----:B------:R-:W-:Y:S05]  /*1370*/  EXIT ;  /* 0x000000000000794d */ /* 0x000fea0003800000 */
.L_x_26:
        /* <DEDUP_REMOVED lines=16> */
.L_x_28:


//--------------------- .nv.shared.innerProductShared --------------------------
	.section	.nv.shared.innerProductShared,"aw",@nobits
	.sectionflags	@""
	.align	16
	.zero		1024


//--------------------- .nv.shared.reserved.0     --------------------------
	.section	.nv.shared.reserved.0,"aw",@nobits
	.weak		__nv_reservedSMEM_offset_0_alias
	.size		__nv_reservedSMEM_offset_0_alias, 0, 64
	.other		__nv_reservedSMEM_offset_0_alias,@"STO_CUDA_RESERVED_SHARED STV_DEFAULT"
__nv_reservedSMEM_offset_0_alias:
	.zero		0
	.zero		64


//--------------------- .nv.shared.innerProduct   --------------------------
	.section	.nv.shared.innerProduct,"aw",@nobits
	.sectionflags	@""
	.align	16
	.zero		1024


//--------------------- .nv.constant0.innerProductShared --------------------------
	.section	.nv.constant0.innerProductShared,"a",@progbits
	.sectionflags	@""
	.align	4
.nv.constant0.innerProductShared:
	.zero		928


//--------------------- .nv.constant0.innerProduct --------------------------
	.section	.nv.constant0.innerProduct,"a",@progbits
	.sectionflags	@""
	.align	4
.nv.constant0.innerProduct:
	.zero		928


//--------------------- SYMBOLS --------------------------

	.type		.nv.reservedSmem.offset0,@object
	.size		.nv.reservedSmem.offset0,0x4
	.type		.nv.reservedSmem.cap,@object
	.size		.nv.reservedSmem.cap,0x4
